def attn_fwd(
    Q,
    K,
    V,
    Out,
    Lse,
    sm_scale,
    stride_qz,
    stride_qh,
    stride_qm,
    stride_qk,
    stride_kz,
    stride_kh,
    stride_kn,
    stride_kk,
    stride_vz,
    stride_vh,
    stride_vn,
    stride_vk,
    stride_oz,
    stride_oh,
    stride_om,
    stride_ok,
    seqlen_q,
    seqlen_k,
    BLOCK_M: tl.constexpr,
    BLOCK_N: tl.constexpr,
    HEAD_DIM: tl.constexpr,
    CAUSAL: tl.constexpr,
):
    start_m = tl.program_id(0)
    off_hz = tl.program_id(1)
    q_off = off_hz * stride_qh
    k_off = off_hz * stride_kh
    v_off = off_hz * stride_vh
    offs_m = start_m * BLOCK_M + tl.arange(0, BLOCK_M)
    offs_d = tl.arange(0, HEAD_DIM)
    offs_n = tl.arange(0, BLOCK_N)
    q_ptrs = Q + q_off + offs_m[:, None] * stride_qm + offs_d[None, :] * stride_qk
    k_ptrs = K + k_off + offs_d[:, None] * stride_kk + offs_n[None, :] * stride_kn
    v_ptrs = V + v_off + offs_n[:, None] * stride_vn + offs_d[None, :] * stride_vk
    m_i = tl.full([BLOCK_M], float("-inf"), dtype=tl.float32)
    l_i = tl.zeros([BLOCK_M], dtype=tl.float32) + 1.0
    acc = tl.zeros([BLOCK_M, HEAD_DIM], dtype=tl.float32)
    q = tl.load(q_ptrs)
    acc, l_i, m_i = _attn_fwd_inner(
        acc,
        l_i,
        m_i,
        q,
        k_ptrs,
        v_ptrs,
        sm_scale,
        stride_kn,
        stride_vn,
        start_m,
        seqlen_k,
        BLOCK_M,
        BLOCK_N,
        HEAD_DIM,
        CAUSAL,
    )
    acc = acc / l_i[:, None]
    lse = m_i + tl.math.log2(l_i) / 1.4426950408889634
    o_ptrs = (
        Out
        + off_hz * stride_oh
        + offs_m[:, None] * stride_om
        + offs_d[None, :] * stride_ok
    )
    tl.store(o_ptrs, acc.to(Out.dtype.element_ty))
    tl.store(Lse + off_hz * seqlen_q + offs_m, lse)

# config = {"BLOCK_M": 128, "BLOCK_N": 128, "HEAD_DIM": 128, "arch": "sm_90", "causal": false, "dtype": "fp16", "num_stages": 4, "num_warps": 8}
# arch = sm_90


// ===== COMPILED SASS (sm_90a) =====

	.target	sm_90a

	.elftype	@"ET_EXEC"


//--------------------- .note.nv.tkinfo           --------------------------
	.section	.note.nv.tkinfo,"",@"SHT_NOTE"
	.sectionflags	@"SHF_NOTE_NV_TKINFO"
	.tkinfo
        /*0018*/ 	.word	0x00000002
        /*0030*/ 	.string	""
        /*0030*/ 	.string	"ptxas"
        /*0030*/ 	.string	"Cuda compilation tools, release 13.0, V13.0.88"
        /*0030*/ 	.string	"Build cuda_13.0.r13.0/compiler.36424714_0"
        /*0030*/ 	.string	"-v  -suppress-debug-info  -lineinfo  -arch sm_90a "



//--------------------- .note.nv.cuinfo           --------------------------
	.section	.note.nv.cuinfo,"",@"SHT_NOTE"
	.sectionflags	@"SHF_NOTE_NV_CUINFO"
        /*0018*/ 	.short	0x0002
        /*001a*/ 	.short	0x005a
        /*001c*/ 	.short	0x0082
	.zero		2


//--------------------- .nv.info                  --------------------------
	.section	.nv.info,"",@"SHT_CUDA_INFO"
	.align	4


	//----- nvinfo : EIATTR_REGCOUNT
	.align		4
        /*0000*/ 	.byte	0x04, 0x2f
        /*0002*/ 	.short	(.L_2 - .L_1)
	.align		4
.L_1:
        /*0004*/ 	.word	index@(attn_fwd)
        /*0008*/ 	.word	0x000000ff


	//----- nvinfo : EIATTR_FRAME_SIZE
	.align		4
.L_2:
        /*000c*/ 	.byte	0x04, 0x11
        /*000e*/ 	.short	(.L_4 - .L_3)
	.align		4
.L_3:
        /*0010*/ 	.word	index@(attn_fwd)
        /*0014*/ 	.word	0x00000378


	//----- nvinfo : EIATTR_MIN_STACK_SIZE
	.align		4
.L_4:
        /*0018*/ 	.byte	0x04, 0x12
        /*001a*/ 	.short	(.L_6 - .L_5)
	.align		4
.L_5:
        /*001c*/ 	.word	index@(attn_fwd)
        /*0020*/ 	.word	0x00000378
.L_6:


//--------------------- .nv.compat                --------------------------
	.section	.nv.compat,"",@"SHT_CUDA_COMPAT_INFO"
	.align	4
        /*0000*/ 	.byte	0x02, 0x09, 0x01, 0x00, 0x02, 0x02, 0x04, 0x00, 0x02, 0x05, 0x05, 0x00, 0x03, 0x07, 0x01, 0x01
        /*0010*/ 	.byte	0x02, 0x03, 0x00, 0x00, 0x02, 0x06, 0x01, 0x00, 0x04, 0x0b, 0x08, 0x00, 0x00, 0x00, 0x00, 0x00
        /*0020*/ 	.byte	0x00, 0x00, 0x00, 0x00


//--------------------- .nv.info.attn_fwd         --------------------------
	.section	.nv.info.attn_fwd,"",@"SHT_CUDA_INFO"
	.sectionflags	@""
	.align	4


	//----- nvinfo : EIATTR_CUDA_API_VERSION
	.align		4
        /*0000*/ 	.byte	0x04, 0x37
        /*0002*/ 	.short	(.L_8 - .L_7)
.L_7:
        /*0004*/ 	.word	0x00000082


	//----- nvinfo : EIATTR_KPARAM_INFO
	.align		4
.L_8:
        /*0008*/ 	.byte	0x04, 0x17
        /*000a*/ 	.short	(.L_10 - .L_9)
.L_9:
        /*000c*/ 	.word	0x00000000
        /*0010*/ 	.short	0x0019
        /*0012*/ 	.short	0x0080
        /*0014*/ 	.byte	0x00, 0xf4, 0x21, 0x00


	//----- nvinfo : EIATTR_KPARAM_INFO
	.align		4
.L_10:
        /*0018*/ 	.byte	0x04, 0x17
        /*001a*/ 	.short	(.L_12 - .L_11)
.L_11:
        /*001c*/ 	.word	0x00000000
        /*0020*/ 	.short	0x0018
        /*0022*/ 	.short	0x0078
        /*0024*/ 	.byte	0x00, 0xf4, 0x21, 0x00


	//----- nvinfo : EIATTR_KPARAM_INFO
	.align		4
.L_12:
        /*0028*/ 	.byte	0x04, 0x17
        /*002a*/ 	.short	(.L_14 - .L_13)
.L_13:
        /*002c*/ 	.word	0x00000000
        /*0030*/ 	.short	0x0017
        /*0032*/ 	.short	0x0070
        /*0034*/ 	.byte	0x00, 0xf0, 0x11, 0x00


	//----- nvinfo : EIATTR_KPARAM_INFO
	.align		4
.L_14:
        /*0038*/ 	.byte	0x04, 0x17
        /*003a*/ 	.short	(.L_16 - .L_15)
.L_15:
        /*003c*/ 	.word	0x00000000
        /*0040*/ 	.short	0x0016
        /*0042*/ 	.short	0x006c
        /*0044*/ 	.byte	0x00, 0xf0, 0x11, 0x00


	//----- nvinfo : EIATTR_KPARAM_INFO
	.align		4
.L_16:
        /*0048*/ 	.byte	0x04, 0x17
        /*004a*/ 	.short	(.L_18 - .L_17)
.L_17:
        /*004c*/ 	.word	0x00000000
        /*0050*/ 	.short	0x0015
        /*0052*/ 	.short	0x0068
        /*0054*/ 	.byte	0x00, 0xf0, 0x11, 0x00


	//----- nvinfo : EIATTR_KPARAM_INFO
	.align		4
.L_18:
        /*0058*/ 	.byte	0x04, 0x17
        /*005a*/ 	.short	(.L_20 - .L_19)
.L_19:
        /*005c*/ 	.word	0x00000000
        /*0060*/ 	.short	0x0014
        /*0062*/ 	.short	0x0064
        /*0064*/ 	.byte	0x00, 0xf0, 0x11, 0x00


	//----- nvinfo : EIATTR_KPARAM_INFO
	.align		4
.L_20:
        /*0068*/ 	.byte	0x04, 0x17
        /*006a*/ 	.short	(.L_22 - .L_21)
.L_21:
        /*006c*/ 	.word	0x00000000
        /*0070*/ 	.short	0x0013
        /*0072*/ 	.short	0x0060
        /*0074*/ 	.byte	0x00, 0xf0, 0x11, 0x00


	//----- nvinfo : EIATTR_KPARAM_INFO
	.align		4
.L_22:
        /*0078*/ 	.byte	0x04, 0x17
        /*007a*/ 	.short	(.L_24 - .L_23)
.L_23:
        /*007c*/ 	.word	0x00000000
        /*0080*/ 	.short	0x0012
        /*0082*/ 	.short	0x005c
        /*0084*/ 	.byte	0x00, 0xf0, 0x11, 0x00


	//----- nvinfo : EIATTR_KPARAM_INFO
	.align		4
.L_24:
        /*0088*/ 	.byte	0x04, 0x17
        /*008a*/ 	.short	(.L_26 - .L_25)
.L_25:
        /*008c*/ 	.word	0x00000000
        /*0090*/ 	.short	0x0011
        /*0092*/ 	.short	0x0058
        /*0094*/ 	.byte	0x00, 0xf0, 0x11, 0x00


	//----- nvinfo : EIATTR_KPARAM_INFO
	.align		4
.L_26:
        /*0098*/ 	.byte	0x04, 0x17
        /*009a*/ 	.short	(.L_28 - .L_27)
.L_27:
        /*009c*/ 	.word	0x00000000
        /*00a0*/ 	.short	0x0010
        /*00a2*/ 	.short	0x0054
        /*00a4*/ 	.byte	0x00, 0xf0, 0x11, 0x00


	//----- nvinfo : EIATTR_KPARAM_INFO
	.align		4
.L_28:
        /*00a8*/ 	.byte	0x04, 0x17
        /*00aa*/ 	.short	(.L_30 - .L_29)
.L_29:
        /*00ac*/ 	.word	0x00000000
        /*00b0*/ 	.short	0x000f
        /*00b2*/ 	.short	0x0050
        /*00b4*/ 	.byte	0x00, 0xf0, 0x11, 0x00


	//----- nvinfo : EIATTR_KPARAM_INFO
	.align		4
.L_30:
        /*00b8*/ 	.byte	0x04, 0x17
        /*00ba*/ 	.short	(.L_32 - .L_31)
.L_31:
        /*00bc*/ 	.word	0x00000000
        /*00c0*/ 	.short	0x000e
        /*00c2*/ 	.short	0x004c
        /*00c4*/ 	.byte	0x00, 0xf0, 0x11, 0x00


	//----- nvinfo : EIATTR_KPARAM_INFO
	.align		4
.L_32:
        /*00c8*/ 	.byte	0x04, 0x17
        /*00ca*/ 	.short	(.L_34 - .L_33)
.L_33:
        /*00cc*/ 	.word	0x00000000
        /*00d0*/ 	.short	0x000d
        /*00d2*/ 	.short	0x0048
        /*00d4*/ 	.byte	0x00, 0xf0, 0x11, 0x00


	//----- nvinfo : EIATTR_KPARAM_INFO
	.align		4
.L_34:
        /*00d8*/ 	.byte	0x04, 0x17
        /*00da*/ 	.short	(.L_36 - .L_35)
.L_35:
        /*00dc*/ 	.word	0x00000000
        /*00e0*/ 	.short	0x000c
        /*00e2*/ 	.short	0x0044
        /*00e4*/ 	.byte	0x00, 0xf0, 0x11, 0x00


	//----- nvinfo : EIATTR_KPARAM_INFO
	.align		4
.L_36:
        /*00e8*/ 	.byte	0x04, 0x17
        /*00ea*/ 	.short	(.L_38 - .L_37)
.L_37:
        /*00ec*/ 	.word	0x00000000
        /*00f0*/ 	.short	0x000b
        /*00f2*/ 	.short	0x0040
        /*00f4*/ 	.byte	0x00, 0xf0, 0x11, 0x00


	//----- nvinfo : EIATTR_KPARAM_INFO
	.align		4
.L_38:
        /*00f8*/ 	.byte	0x04, 0x17
        /*00fa*/ 	.short	(.L_40 - .L_39)
.L_39:
        /*00fc*/ 	.word	0x00000000
        /*0100*/ 	.short	0x000a
        /*0102*/ 	.short	0x003c
        /*0104*/ 	.byte	0x00, 0xf0, 0x11, 0x00


	//----- nvinfo : EIATTR_KPARAM_INFO
	.align		4
.L_40:
        /*0108*/ 	.byte	0x04, 0x17
        /*010a*/ 	.short	(.L_42 - .L_41)
.L_41:
        /*010c*/ 	.word	0x00000000
        /*0110*/ 	.short	0x0009
        /*0112*/ 	.short	0x0038
        /*0114*/ 	.byte	0x00, 0xf0, 0x11, 0x00


	//----- nvinfo : EIATTR_KPARAM_INFO
	.align		4
.L_42:
        /*0118*/ 	.byte	0x04, 0x17
        /*011a*/ 	.short	(.L_44 - .L_43)
.L_43:
        /*011c*/ 	.word	0x00000000
        /*0120*/ 	.short	0x0008
        /*0122*/ 	.short	0x0034
        /*0124*/ 	.byte	0x00, 0xf0, 0x11, 0x00


	//----- nvinfo : EIATTR_KPARAM_INFO
	.align		4
.L_44:
        /*0128*/ 	.byte	0x04, 0x17
        /*012a*/ 	.short	(.L_46 - .L_45)
.L_45:
        /*012c*/ 	.word	0x00000000
        /*0130*/ 	.short	0x0007
        /*0132*/ 	.short	0x0030
        /*0134*/ 	.byte	0x00, 0xf0, 0x11, 0x00


	//----- nvinfo : EIATTR_KPARAM_INFO
	.align		4
.L_46:
        /*0138*/ 	.byte	0x04, 0x17
        /*013a*/ 	.short	(.L_48 - .L_47)
.L_47:
        /*013c*/ 	.word	0x00000000
        /*0140*/ 	.short	0x0006
        /*0142*/ 	.short	0x002c
        /*0144*/ 	.byte	0x00, 0xf0, 0x11, 0x00


	//----- nvinfo : EIATTR_KPARAM_INFO
	.align		4
.L_48:
        /*0148*/ 	.byte	0x04, 0x17
        /*014a*/ 	.short	(.L_50 - .L_49)
.L_49:
        /*014c*/ 	.word	0x00000000
        /*0150*/ 	.short	0x0005
        /*0152*/ 	.short	0x0028
        /*0154*/ 	.byte	0x00, 0xf0, 0x11, 0x00


	//----- nvinfo : EIATTR_KPARAM_INFO
	.align		4
.L_50:
        /*0158*/ 	.byte	0x04, 0x17
        /*015a*/ 	.short	(.L_52 - .L_51)
.L_51:
        /*015c*/ 	.word	0x00000000
        /*0160*/ 	.short	0x0004
        /*0162*/ 	.short	0x0020
        /*0164*/ 	.byte	0x00, 0xf4, 0x21, 0x00


	//----- nvinfo : EIATTR_KPARAM_INFO
	.align		4
.L_52:
        /*0168*/ 	.byte	0x04, 0x17
        /*016a*/ 	.short	(.L_54 - .L_53)
.L_53:
        /*016c*/ 	.word	0x00000000
        /*0170*/ 	.short	0x0003
        /*0172*/ 	.short	0x0018
        /*0174*/ 	.byte	0x00, 0xf4, 0x21, 0x00


	//----- nvinfo : EIATTR_KPARAM_INFO
	.align		4
.L_54:
        /*0178*/ 	.byte	0x04, 0x17
        /*017a*/ 	.short	(.L_56 - .L_55)
.L_55:
        /*017c*/ 	.word	0x00000000
        /*0180*/ 	.short	0x0002
        /*0182*/ 	.short	0x0010
        /*0184*/ 	.byte	0x00, 0xf4, 0x21, 0x00


	//----- nvinfo : EIATTR_KPARAM_INFO
	.align		4
.L_56:
        /*0188*/ 	.byte	0x04, 0x17
        /*018a*/ 	.short	(.L_58 - .L_57)
.L_57:
        /*018c*/ 	.word	0x00000000
        /*0190*/ 	.short	0x0001
        /*0192*/ 	.short	0x0008
        /*0194*/ 	.byte	0x00, 0xf4, 0x21, 0x00


	//----- nvinfo : EIATTR_KPARAM_INFO
	.align		4
.L_58:
        /*0198*/ 	.byte	0x04, 0x17
        /*019a*/ 	.short	(.L_60 - .L_59)
.L_59:
        /*019c*/ 	.word	0x00000000
        /*01a0*/ 	.short	0x0000
        /*01a2*/ 	.short	0x0000
        /*01a4*/ 	.byte	0x00, 0xf4, 0x21, 0x00


	//----- nvinfo : EIATTR_SPARSE_MMA_MASK
	.align		4
.L_60:
        /*01a8*/ 	.byte	0x03, 0x50
        /*01aa*/ 	.short	0x0000


	//----- nvinfo : EIATTR_MAXREG_COUNT
	.align		4
        /*01ac*/ 	.byte	0x03, 0x1b
        /*01ae*/ 	.short	0x00ff


	//----- nvinfo : EIATTR_NUM_BARRIERS
	.align		4
        /*01b0*/ 	.byte	0x02, 0x4c
        /*01b2*/ 	.byte	0x01
	.zero		1


	//----- nvinfo : EIATTR_ANNOTATIONS
	.align		4
        /*01b4*/ 	.byte	0x04, 0x55
        /*01b6*/ 	.short	(.L_62 - .L_61)


	//   ....[0]....
.L_61:
        /*01b8*/ 	.word	0x00000001
        /*01bc*/ 	.byte	0xb0, 0x1b, 0x00, 0x00, 0x01, 0x00, 0x00, 0x00, 0xf0, 0x1b, 0x00, 0x00, 0x01, 0x00, 0x00, 0x00
        /* <DEDUP_REMOVED lines=109> */
        /*089c*/ 	.byte	0x30, 0x55, 0x00, 0x00, 0x01, 0x00, 0x00, 0x00, 0x90, 0x55, 0x00, 0x00


	//----- nvinfo : EIATTR_MERCURY_ISA_VERSION
	.align		4
.L_62:
        /*08a8*/ 	.byte	0x03, 0x5f
        /*08aa*/ 	.short	0x0101


	//----- nvinfo : EIATTR_COOP_GROUP_MASK_REGIDS
	.align		4
        /*08ac*/ 	.byte	0x04, 0x29
        /*08ae*/ 	.short	(.L_64 - .L_63)


	//   ....[0]....
.L_63:
        /*08b0*/ 	.word	0xffffffff


	//   ....[1]....
        /*08b4*/ 	.word	0xffffffff


	//   ....[2]....
        /*08b8*/ 	.word	0xffffffff


	//   ....[3]....
        /*08bc*/ 	.word	0xffffffff


	//   ....[4]....
        /*08c0*/ 	.word	0xffffffff


	//   ....[5]....
        /*08c4*/ 	.word	0xffffffff


	//   ....[6]....
        /*08c8*/ 	.word	0xffffffff


	//   ....[7]....
        /*08cc*/ 	.word	0xffffffff


	//----- nvinfo : EIATTR_COOP_GROUP_INSTR_OFFSETS
	.align		4
.L_64:
        /*08d0*/ 	.byte	0x04, 0x28
        /*08d2*/ 	.short	(.L_66 - .L_65)


	//   ....[0]....
.L_65:
        /*08d4*/ 	.word	0x00005ec0


	//   ....[1]....
        /*08d8*/ 	.word	0x00005f80


	//   ....[2]....
        /*08dc*/ 	.word	0x00006460


	//   ....[3]....
        /*08e0*/ 	.word	0x00006550


	//   ....[4]....
        /*08e4*/ 	.word	0x00007d60


	//   ....[5]....
        /*08e8*/ 	.word	0x00007d70


	//   ....[6]....
        /*08ec*/ 	.word	0x00007db0


	//   ....[7]....
        /*08f0*/ 	.word	0x00007dc0


	//----- nvinfo : EIATTR_EXIT_INSTR_OFFSETS
	.align		4
.L_66:
        /*08f4*/ 	.byte	0x04, 0x1c
        /*08f6*/ 	.short	(.L_68 - .L_67)


	//   ....[0]....
.L_67:
        /*08f8*/ 	.word	0x0000abf0


	//   ....[1]....
        /*08fc*/ 	.word	0x0000ac20


	//----- nvinfo : EIATTR_REQNTID
	.align		4
.L_68:
        /*0900*/ 	.byte	0x04, 0x10
        /*0902*/ 	.short	(.L_70 - .L_69)
.L_69:
        /*0904*/ 	.word	0x00000100
        /*0908*/ 	.word	0x00000001
        /*090c*/ 	.word	0x00000001


	//----- nvinfo : EIATTR_CBANK_PARAM_SIZE
	.align		4
.L_70:
        /*0910*/ 	.byte	0x03, 0x19
        /*0912*/ 	.short	0x0088


	//----- nvinfo : EIATTR_PARAM_CBANK
	.align		4
        /*0914*/ 	.byte	0x04, 0x0a
        /*0916*/ 	.short	(.L_72 - .L_71)
	.align		4
.L_71:
        /*0918*/ 	.word	index@(.nv.constant0.attn_fwd)
        /*091c*/ 	.short	0x0210
        /*091e*/ 	.short	0x0088


	//----- nvinfo : EIATTR_SW_WAR
	.align		4
.L_72:
        /*0920*/ 	.byte	0x04, 0x36
        /*0922*/ 	.short	(.L_74 - .L_73)
.L_73:
        /*0924*/ 	.word	0x00000008
.L_74:


//--------------------- .nv.callgraph             --------------------------
	.section	.nv.callgraph,"",@"SHT_CUDA_CALLGRAPH"
	.align	4
	.sectionentsize	8
	.align		4
        /*0000*/ 	.word	0x00000000
	.align		4
        /*0004*/ 	.word	0xffffffff
	.align		4
        /*0008*/ 	.word	0x00000000
	.align		4
        /*000c*/ 	.word	0xfffffffe
	.align		4
        /*0010*/ 	.word	0x00000000
	.align		4
        /*0014*/ 	.word	0xfffffffd
	.align		4
        /*0018*/ 	.word	0x00000000
	.align		4
        /*001c*/ 	.word	0xfffffffc


//--------------------- .nv.constant4             --------------------------
	.section	.nv.constant4,"a",@progbits
	.align	8
	.align		8
.nv.constant4:
        /*0000*/ 	.dword	_$_str


//--------------------- .text.attn_fwd            --------------------------
	.section	.text.attn_fwd,"ax",@progbits
	.align	128
        .global         attn_fwd
        .type           attn_fwd,@function
        .size           attn_fwd,(.L_x_3 - attn_fwd)
        .other          attn_fwd,@"STO_CUDA_ENTRY STV_DEFAULT"
attn_fwd:
.text.attn_fwd:
[----:B------:R-:W0:Y:S01]  /*0000*/  LDC R1, c[0x0][0x28] ;  /* 0x00000a00ff017b82 */ /* 0x000e220000000800 */
[----:B------:R-:W1:Y:S07]  /*0010*/  S2R R152, SR_TID.X ;  /* 0x0000000000987919 */ /* 0x000e6e0000002100 */
[----:B------:R-:W2:Y:S01]  /*0020*/  S2UR UR6, SR_CTAID.Y ;  /* 0x00000000000679c3 */ /* 0x000ea20000002600 */
[----:B------:R-:W-:Y:S01]  /*0030*/  ULDC.64 UR4, c[0x0][0x240] ;  /* 0x0000900000047ab9 */ /* 0x000fe20000000a00 */
[----:B------:R-:W-:Y:S01]  /*0040*/  ULDC.64 UR20, c[0x0][0x208] ;  /* 0x0000820000147ab9 */ /* 0x000fe20000000a00 */
[----:B------:R-:W3:Y:S01]  /*0050*/  S2R R0, SR_CTAID.X ;  /* 0x0000000000007919 */ /* 0x000ee20000002500 */
[----:B0-----:R-:W-:-:S04]  /*0060*/  VIADD R1, R1, 0xfffffc88 ;  /* 0xfffffc8801017836 */ /* 0x001fc80000000000 */
[----:B------:R-:W0:Y:S08]  /*0070*/  LDC R11, c[0x0][0x248] ;  /* 0x00009200ff0b7b82 */ /* 0x000e300000000800 */
[----:B------:R-:W4:Y:S01]  /*0080*/  LDC.64 R8, c[0x0][0x210] ;  /* 0x00008400ff087b82 */ /* 0x000f220000000a00 */
[----:B--2---:R-:W-:-:S04]  /*0090*/  UIMAD UR4, UR6, UR4, URZ ;  /* 0x00000004060472a4 */ /* 0x004fc8000f8e023f */
[----:B------:R-:W-:Y:S01]  /*00a0*/  USHF.L.U32 UR7, UR4, 0x1, URZ ;  /* 0x0000000104077899 */ /* 0x000fe2000800063f */
[----:B-1----:R-:W-:Y:S02]  /*00b0*/  LOP3.LUT R3, R152, 0x7f, RZ, 0xc0, !PT ;  /* 0x0000007f98037812 */ /* 0x002fe400078ec0ff */
[----:B------:R-:W-:-:S03]  /*00c0*/  SHF.R.U32.HI R4, RZ, 0x7, R152 ;  /* 0x00000007ff047819 */ /* 0x000fc60000011698 */
[----:B---3--:R-:W-:Y:S01]  /*00d0*/  IMAD R2, R0, 0x80, R3 ;  /* 0x0000008000027824 */ /* 0x008fe200078e0203 */
[----:B------:R-:W-:-:S03]  /*00e0*/  SGXT.U32 R4, R4, 0x1 ;  /* 0x000000010404781a */ /* 0x000fc60000000000 */
[----:B------:R-:W-:Y:S01]  /*00f0*/  IMAD R0, R2, UR5, RZ ;  /* 0x0000000502007c24 */ /* 0x000fe2000f8e02ff */
[----:B------:R-:W-:Y:S01]  /*0100*/  UIMAD.WIDE UR4, UR4, 0x2, URZ ;  /* 0x00000002040478a5 */ /* 0x000fe2000f8e023f */
[----:B0-----:R-:W-:Y:S02]  /*0110*/  IMAD R7, R4, R11, RZ ;  /* 0x0000000b04077224 */ /* 0x001fe400078e02ff */
[C---:B------:R-:W-:Y:S02]  /*0120*/  IMAD.SHL.U32 R5, R0.reuse, 0x2, RZ ;  /* 0x0000000200057824 */ /* 0x040fe400078e00ff */
[----:B------:R-:W-:-:S03]  /*0130*/  IMAD.HI R0, R0, 0x2, RZ ;  /* 0x0000000200007827 */ /* 0x000fc600078e02ff */
[----:B----4-:R-:W-:Y:S01]  /*0140*/  IADD3 R2, P0, P1, R5, UR7, R8 ;  /* 0x0000000705027c10 */ /* 0x010fe2000f91e008 */
[----:B------:R-:W-:-:S03]  /*0150*/  IMAD R5, R11, 0x2, R7 ;  /* 0x000000020b057824 */ /* 0x000fc600078e0207 */
[----:B------:R-:W-:Y:S02]  /*0160*/  IADD3.X R0, R0, UR5, R9, P0, P1 ;  /* 0x0000000500007c10 */ /* 0x000fe400087e2409 */
[----:B------:R-:W-:Y:S02]  /*0170*/  LEA R8, P0, R7, R2, 0x1 ;  /* 0x0000000207087211 */ /* 0x000fe400078008ff */
[----:B------:R-:W-:Y:S02]  /*0180*/  LEA R15, R11, R5, 0x1 ;  /* 0x000000050b0f7211 */ /* 0x000fe400078e08ff */
[----:B------:R-:W-:Y:S02]  /*0190*/  LEA.HI.X.SX32 R9, R7, R0, 0x1, P0 ;  /* 0x0000000007097211 */ /* 0x000fe400000f0eff */
[-C--:B------:R-:W-:Y:S01]  /*01a0*/  LEA R14, P0, R15, R2.reuse, 0x1 ;  /* 0x000000020f0e7211 */ /* 0x080fe200078008ff */
[----:B------:R-:W-:Y:S01]  /*01b0*/  IMAD R7, R11, 0x2, R15 ;  /* 0x000000020b077824 */ /* 0x000fe200078e020f */
[----:B------:R-:W-:-:S03]  /*01c0*/  LEA R12, P1, R5, R2, 0x1 ;  /* 0x00000002050c7211 */ /* 0x000fc600078208ff */
[----:B------:R-:W-:Y:S01]  /*01d0*/  IMAD R19, R11, 0x2, R7 ;  /* 0x000000020b137824 */ /* 0x000fe200078e0207 */
[----:B------:R-:W-:Y:S02]  /*01e0*/  LEA.HI.X.SX32 R15, R15, R0, 0x1, P0 ;  /* 0x000000000f0f7211 */ /* 0x000fe400000f0eff */
[----:B------:R-:W-:Y:S01]  /*01f0*/  LEA R16, P0, R7, R2, 0x1 ;  /* 0x0000000207107211 */ /* 0x000fe200078008ff */
[----:B------:R-:W-:Y:S01]  /*0200*/  IMAD R21, R11, 0x2, R19 ;  /* 0x000000020b157824 */ /* 0x000fe200078e0213 */
[-C--:B------:R-:W-:Y:S02]  /*0210*/  LEA.HI.X.SX32 R13, R5, R0.reuse, 0x1, P1 ;  /* 0x00000000050d7211 */ /* 0x080fe400008f0eff */
[----:B------:R-:W-:Y:S01]  /*0220*/  LEA.HI.X.SX32 R17, R7, R0, 0x1, P0 ;  /* 0x0000000007117211 */ /* 0x000fe200000f0eff */
[----:B------:R-:W-:Y:S01]  /*0230*/  IMAD R23, R11, 0x2, R21 ;  /* 0x000000020b177824 */ /* 0x000fe200078e0215 */
[C---:B------:R-:W-:Y:S01]  /*0240*/  LEA R20, P0, R21.reuse, R2, 0x1 ;  /* 0x0000000215147211 */ /* 0x040fe200078008ff */
[----:B------:R0:W2:Y:S03]  /*0250*/  LDG.E.U16 R6, desc[UR20][R12.64] ;  /* 0x000000140c067981 */ /* 0x0000a6000c1e1500 */
[----:B------:R-:W-:Y:S01]  /*0260*/  LEA.HI.X.SX32 R21, R21, R0, 0x1, P0 ;  /* 0x0000000015157211 */ /* 0x000fe200000f0eff */
[----:B------:R-:W3:Y:S01]  /*0270*/  LDG.E.U16 R5, desc[UR20][R8.64] ;  /* 0x0000001408057981 */ /* 0x000ee2000c1e1500 */
[----:B------:R-:W-:-:S02]  /*0280*/  LEA R25, R11, R23, 0x1 ;  /* 0x000000170b197211 */ /* 0x000fc400078e08ff */
[-C--:B------:R-:W-:Y:S01]  /*0290*/  LEA R18, P1, R19, R2.reuse, 0x1 ;  /* 0x0000000213127211 */ /* 0x080fe200078208ff */
[----:B------:R1:W4:Y:S01]  /*02a0*/  LDG.E.U16 R7, desc[UR20][R14.64] ;  /* 0x000000140e077981 */ /* 0x000322000c1e1500 */
[----:B0-----:R-:W-:-:S03]  /*02b0*/  LEA R12, P0, R23, R2, 0x1 ;  /* 0x00000002170c7211 */ /* 0x001fc600078008ff */
[----:B------:R-:W5:Y:S01]  /*02c0*/  LDG.E.U16 R28, desc[UR20][R20.64] ;  /* 0x00000014141c7981 */ /* 0x000f62000c1e1500 */
[-C--:B------:R-:W-:Y:S01]  /*02d0*/  LEA.HI.X.SX32 R13, R23, R0.reuse, 0x1, P0 ;  /* 0x00000000170d7211 */ /* 0x080fe200000f0eff */
[----:B------:R-:W-:Y:S01]  /*02e0*/  IMAD R23, R11, 0x2, R25 ;  /* 0x000000020b177824 */ /* 0x000fe200078e0219 */
[----:B------:R-:W-:Y:S01]  /*02f0*/  LEA.HI.X.SX32 R19, R19, R0, 0x1, P1 ;  /* 0x0000000013137211 */ /* 0x000fe200008f0eff */
[----:B------:R0:W4:Y:S02]  /*0300*/  LDG.E.U16 R8, desc[UR20][R16.64] ;  /* 0x0000001410087981 */ /* 0x000124000c1e1500 */
[----:B------:R-:W-:Y:S01]  /*0310*/  IMAD R27, R11, 0x2, R23 ;  /* 0x000000020b1b7824 */ /* 0x000fe200078e0217 */
[C---:B-1----:R-:W-:Y:S01]  /*0320*/  LEA R14, P0, R25.reuse, R2, 0x1 ;  /* 0x00000002190e7211 */ /* 0x042fe200078008ff */
[----:B------:R1:W2:Y:S03]  /*0330*/  LDG.E.U16 R9, desc[UR20][R18.64] ;  /* 0x0000001412097981 */ /* 0x0002a6000c1e1500 */
[----:B------:R-:W-:Y:S01]  /*0340*/  LEA.HI.X.SX32 R15, R25, R0, 0x1, P0 ;  /* 0x00000000190f7211 */ /* 0x000fe200000f0eff */
[----:B------:R1:W4:Y:S01]  /*0350*/  LDG.E.U16 R30, desc[UR20][R12.64] ;  /* 0x000000140c1e7981 */ /* 0x000322000c1e1500 */
[----:B0-----:R-:W-:-:S02]  /*0360*/  LEA R16, P0, R27, R2, 0x1 ;  /* 0x000000021b107211 */ /* 0x001fc400078008ff */
[----:B------:R-:W-:Y:S01]  /*0370*/  LEA R22, P1, R23, R2, 0x1 ;  /* 0x0000000217167211 */ /* 0x000fe200078208ff */
[----:B------:R0:W4:Y:S01]  /*0380*/  LDG.E.U16 R32, desc[UR20][R14.64] ;  /* 0x000000140e207981 */ /* 0x000122000c1e1500 */
[----:B-1----:R-:W-:-:S04]  /*0390*/  IMAD R19, R11, 0x2, R27 ;  /* 0x000000020b137824 */ /* 0x002fc800078e021b */
[----:B------:R-:W-:Y:S01]  /*03a0*/  IMAD R21, R11, 0x2, R19 ;  /* 0x000000020b157824 */ /* 0x000fe200078e0213 */
[----:B------:R-:W-:Y:S02]  /*03b0*/  LEA.HI.X.SX32 R17, R27, R0, 0x1, P0 ;  /* 0x000000001b117211 */ /* 0x000fe400000f0eff */
[----:B------:R-:W-:Y:S02]  /*03c0*/  LEA R18, P0, R19, R2, 0x1 ;  /* 0x0000000213127211 */ /* 0x000fe400078008ff */
[----:B------:R-:W-:Y:S01]  /*03d0*/  LEA R25, R11, R21, 0x1 ;  /* 0x000000150b197211 */ /* 0x000fe200078e08ff */
[----:B------:R-:W4:Y:S01]  /*03e0*/  LDG.E.U16 R36, desc[UR20][R16.64] ;  /* 0x0000001410247981 */ /* 0x000f22000c1e1500 */
[-C--:B------:R-:W-:Y:S02]  /*03f0*/  LEA.HI.X.SX32 R23, R23, R0.reuse, 0x1, P1 ;  /* 0x0000000017177211 */ /* 0x080fe400008f0eff */
[----:B------:R-:W-:Y:S01]  /*0400*/  LEA.HI.X.SX32 R19, R19, R0, 0x1, P0 ;  /* 0x0000000013137211 */ /* 0x000fe200000f0eff */
[----:B------:R-:W-:Y:S01]  /*0410*/  IMAD R27, R11, 0x2, R25 ;  /* 0x000000020b1b7824 */ /* 0x000fe200078e0219 */
[-C--:B------:R-:W-:Y:S01]  /*0420*/  LEA R12, P0, R21, R2.reuse, 0x1 ;  /* 0x00000002150c7211 */ /* 0x080fe200078008ff */
[----:B------:R1:W5:Y:S01]  /*0430*/  LDG.E.U16 R34, desc[UR20][R22.64] ;  /* 0x0000001416227981 */ /* 0x000362000c1e1500 */
[----:B------:R-:W-:-:S02]  /*0440*/  LEA R20, P1, R25, R2, 0x1 ;  /* 0x0000000219147211 */ /* 0x000fc400078208ff */
[----:B------:R-:W-:Y:S01]  /*0450*/  LEA.HI.X.SX32 R13, R21, R0, 0x1, P0 ;  /* 0x00000000150d7211 */ /* 0x000fe200000f0eff */
[----:B------:R1:W4:Y:S01]  /*0460*/  LDG.E.U16 R38, desc[UR20][R18.64] ;  /* 0x0000001412267981 */ /* 0x000322000c1e1500 */
[----:B0-----:R-:W-:Y:S01]  /*0470*/  LEA R14, P0, R27, R2, 0x1 ;  /* 0x000000021b0e7211 */ /* 0x001fe200078008ff */
[----:B-1----:R-:W-:-:S03]  /*0480*/  IMAD R23, R11, 0x2, R27 ;  /* 0x000000020b177824 */ /* 0x002fc600078e021b */
[-C--:B------:R-:W-:Y:S01]  /*0490*/  LEA.HI.X.SX32 R15, R27, R0.reuse, 0x1, P0 ;  /* 0x000000001b0f7211 */ /* 0x080fe200000f0eff */
[----:B------:R0:W4:Y:S01]  /*04a0*/  LDG.E.U16 R40, desc[UR20][R12.64] ;  /* 0x000000140c287981 */ /* 0x000122000c1e1500 */
[----:B------:R-:W-:Y:S01]  /*04b0*/  LEA.HI.X.SX32 R21, R25, R0, 0x1, P1 ;  /* 0x0000000019157211 */ /* 0x000fe200008f0eff */
[----:B------:R-:W-:Y:S01]  /*04c0*/  IMAD R25, R11, 0x2, R23 ;  /* 0x000000020b197824 */ /* 0x000fe200078e0217 */
[C---:B------:R-:W-:Y:S01]  /*04d0*/  LEA R16, P0, R23.reuse, R2, 0x1 ;  /* 0x0000000217107211 */ /* 0x040fe200078008ff */
[----:B------:R-:W4:Y:S03]  /*04e0*/  LDG.E.U16 R44, desc[UR20][R14.64] ;  /* 0x000000140e2c7981 */ /* 0x000f26000c1e1500 */
[----:B------:R-:W-:Y:S01]  /*04f0*/  LEA.HI.X.SX32 R17, R23, R0, 0x1, P0 ;  /* 0x0000000017117211 */ /* 0x000fe200000f0eff */
[----:B------:R-:W-:Y:S01]  /*0500*/  IMAD R23, R11, 0x2, R25 ;  /* 0x000000020b177824 */ /* 0x000fe200078e0219 */
[----:B------:R-:W-:Y:S01]  /*0510*/  LEA R18, P0, R25, R2, 0x1 ;  /* 0x0000000219127211 */ /* 0x000fe200078008ff */
[----:B------:R1:W4:Y:S03]  /*0520*/  LDG.E.U16 R42, desc[UR20][R20.64] ;  /* 0x00000014142a7981 */ /* 0x000326000c1e1500 */
[----:B------:R-:W-:Y:S01]  /*0530*/  LEA R27, R11, R23, 0x1 ;  /* 0x000000170b1b7211 */ /* 0x000fe200078e08ff */
[----:B------:R1:W4:Y:S01]  /*0540*/  LDG.E.U16 R46, desc[UR20][R16.64] ;  /* 0x00000014102e7981 */ /* 0x000322000c1e1500 */
[----:B------:R-:W-:-:S02]  /*0550*/  LEA.HI.X.SX32 R19, R25, R0, 0x1, P0 ;  /* 0x0000000019137211 */ /* 0x000fc400000f0eff */
[----:B0-----:R-:W-:Y:S01]  /*0560*/  LEA R12, P0, R27, R2, 0x1 ;  /* 0x000000021b0c7211 */ /* 0x001fe200078008ff */
[----:B-1----:R-:W-:-:S03]  /*0570*/  IMAD R21, R11, 0x2, R27 ;  /* 0x000000020b157824 */ /* 0x002fc600078e021b */
[----:B------:R-:W-:Y:S01]  /*0580*/  LEA.HI.X.SX32 R13, R27, R0, 0x1, P0 ;  /* 0x000000001b0d7211 */ /* 0x000fe200000f0eff */
[----:B------:R0:W4:Y:S01]  /*0590*/  LDG.E.U16 R48, desc[UR20][R18.64] ;  /* 0x0000001412307981 */ /* 0x000122000c1e1500 */
[----:B------:R-:W-:Y:S01]  /*05a0*/  IMAD R25, R11, 0x2, R21 ;  /* 0x000000020b197824 */ /* 0x000fe200078e0215 */
[C---:B------:R-:W-:Y:S02]  /*05b0*/  LEA R14, P0, R21.reuse, R2, 0x1 ;  /* 0x00000002150e7211 */ /* 0x040fe400078008ff */
[----:B------:R1:W4:Y:S02]  /*05c0*/  LDG.E.U16 R50, desc[UR20][R12.64] ;  /* 0x000000140c327981 */ /* 0x000324000c1e1500 */
[----:B------:R-:W-:Y:S01]  /*05d0*/  LEA.HI.X.SX32 R15, R21, R0, 0x1, P0 ;  /* 0x00000000150f7211 */ /* 0x000fe200000f0eff */
[----:B------:R-:W-:Y:S01]  /*05e0*/  IMAD R21, R11, 0x2, R25 ;  /* 0x000000020b157824 */ /* 0x000fe200078e0219 */
[-C--:B------:R-:W-:Y:S02]  /*05f0*/  LEA R22, P1, R23, R2.reuse, 0x1 ;  /* 0x0000000217167211 */ /* 0x080fe400078208ff */
[----:B------:R-:W-:Y:S01]  /*0600*/  LEA R16, P0, R25, R2, 0x1 ;  /* 0x0000000219107211 */ /* 0x000fe200078008ff */
[----:B------:R-:W-:Y:S01]  /*0610*/  IMAD R27, R11, 0x2, R21 ;  /* 0x000000020b1b7824 */ /* 0x000fe200078e0215 */
[-C--:B------:R-:W-:Y:S01]  /*0620*/  LEA.HI.X.SX32 R23, R23, R0.reuse, 0x1, P1 ;  /* 0x0000000017177211 */ /* 0x080fe200008f0eff */
[----:B------:R-:W4:Y:S01]  /*0630*/  LDG.E.U16 R51, desc[UR20][R14.64] ;  /* 0x000000140e337981 */ /* 0x000f22000c1e1500 */
[----:B------:R-:W-:-:S02]  /*0640*/  LEA.HI.X.SX32 R17, R25, R0, 0x1, P0 ;  /* 0x0000000019117211 */ /* 0x000fc400000f0eff */
[----:B------:R-:W-:Y:S01]  /*0650*/  LEA R25, R11, R27, 0x1 ;  /* 0x0000001b0b197211 */ /* 0x000fe200078e08ff */
[----:B------:R1:W4:Y:S01]  /*0660*/  LDG.E.U16 R49, desc[UR20][R22.64] ;  /* 0x0000001416317981 */ /* 0x000322000c1e1500 */
[-C--:B0-----:R-:W-:Y:S02]  /*0670*/  LEA R18, P0, R27, R2.reuse, 0x1 ;  /* 0x000000021b127211 */ /* 0x081fe400078008ff */
[----:B------:R-:W-:Y:S01]  /*0680*/  LEA R20, P1, R21, R2, 0x1 ;  /* 0x0000000215147211 */ /* 0x000fe200078208ff */
[----:B------:R0:W4:Y:S01]  /*0690*/  LDG.E.U16 R52, desc[UR20][R16.64] ;  /* 0x0000001410347981 */ /* 0x000122000c1e1500 */
[----:B------:R-:W-:Y:S02]  /*06a0*/  LEA.HI.X.SX32 R19, R27, R0, 0x1, P0 ;  /* 0x000000001b137211 */ /* 0x000fe400000f0eff */
[----:B-1----:R-:W-:Y:S01]  /*06b0*/  LEA R12, P0, R25, R2, 0x1 ;  /* 0x00000002190c7211 */ /* 0x002fe200078008ff */
[----:B------:R-:W-:-:S03]  /*06c0*/  IMAD R23, R11, 0x2, R25 ;  /* 0x000000020b177824 */ /* 0x000fc600078e0219 */
[-C--:B------:R-:W-:Y:S01]  /*06d0*/  LEA.HI.X.SX32 R13, R25, R0.reuse, 0x1, P0 ;  /* 0x00000000190d7211 */ /* 0x080fe200000f0eff */
[----:B------:R-:W4:Y:S01]  /*06e0*/  LDG.E.U16 R54, desc[UR20][R18.64] ;  /* 0x0000001412367981 */ /* 0x000f22000c1e1500 */
[----:B------:R-:W-:Y:S01]  /*06f0*/  IMAD R27, R11, 0x2, R23 ;  /* 0x000000020b1b7824 */ /* 0x000fe200078e0217 */
[----:B------:R-:W-:Y:S02]  /*0700*/  LEA.HI.X.SX32 R21, R21, R0, 0x1, P1 ;  /* 0x0000000015157211 */ /* 0x000fe400008f0eff */
[----:B------:R-:W4:Y:S01]  /*0710*/  LDG.E.U16 R55, desc[UR20][R12.64] ;  /* 0x000000140c377981 */ /* 0x000f22000c1e1500 */
[----:B------:R-:W-:Y:S01]  /*0720*/  IMAD R25, R11, 0x2, R27 ;  /* 0x000000020b197824 */ /* 0x000fe200078e021b */
[----:B------:R-:W-:Y:S02]  /*0730*/  LEA R14, P0, R23, R2, 0x1 ;  /* 0x00000002170e7211 */ /* 0x000fe400078008ff */
[----:B------:R1:W4:Y:S01]  /*0740*/  LDG.E.U16 R53, desc[UR20][R20.64] ;  /* 0x0000001414357981 */ /* 0x000322000c1e1500 */
[----:B------:R-:W-:Y:S01]  /*0750*/  IMAD R29, R11, 0x2, R25 ;  /* 0x000000020b1d7824 */ /* 0x000fe200078e0219 */
[----:B------:R-:W-:-:S04]  /*0760*/  LEA.HI.X.SX32 R15, R23, R0, 0x1, P0 ;  /* 0x00000000170f7211 */ /* 0x000fc800000f0eff */
[----:B------:R-:W-:Y:S01]  /*0770*/  LEA R31, R11, R29, 0x1 ;  /* 0x0000001d0b1f7211 */ /* 0x000fe200078e08ff */
[----:B------:R1:W4:Y:S01]  /*0780*/  LDG.E.U16 R56, desc[UR20][R14.64] ;  /* 0x000000140e387981 */ /* 0x000322000c1e1500 */
[----:B0-----:R-:W-:-:S03]  /*0790*/  LEA R16, P0, R25, R2, 0x1 ;  /* 0x0000000219107211 */ /* 0x001fc600078008ff */
[----:B-1----:R-:W-:Y:S01]  /*07a0*/  IMAD R21, R11, 0x2, R31 ;  /* 0x000000020b157824 */ /* 0x002fe200078e021f */
[----:B------:R-:W-:Y:S02]  /*07b0*/  LEA R22, P1, R27, R2, 0x1 ;  /* 0x000000021b167211 */ /* 0x000fe400078208ff */
[-C--:B------:R-:W-:Y:S01]  /*07c0*/  LEA.HI.X.SX32 R17, R25, R0.reuse, 0x1, P0 ;  /* 0x0000000019117211 */ /* 0x080fe200000f0eff */
[----:B------:R-:W-:Y:S01]  /*07d0*/  IMAD R25, R11, 0x2, R21 ;  /* 0x000000020b197824 */ /* 0x000fe200078e0215 */
[----:B------:R-:W-:Y:S02]  /*07e0*/  LEA.HI.X.SX32 R23, R27, R0, 0x1, P1 ;  /* 0x000000001b177211 */ /* 0x000fe400008f0eff */
[----:B------:R-:W-:Y:S01]  /*07f0*/  LEA R18, P0, R29, R2, 0x1 ;  /* 0x000000021d127211 */ /* 0x000fe200078008ff */
[----:B------:R-:W-:Y:S01]  /*0800*/  IMAD R27, R11, 0x2, R25 ;  /* 0x000000020b1b7824 */ /* 0x000fe200078e0219 */
[----:B------:R-:W4:Y:S02]  /*0810*/  LDG.E.U16 R58, desc[UR20][R16.64] ;  /* 0x00000014103a7981 */ /* 0x000f24000c1e1500 */
[----:B------:R-:W-:Y:S01]  /*0820*/  LEA.HI.X.SX32 R19, R29, R0, 0x1, P0 ;  /* 0x000000001d137211 */ /* 0x000fe200000f0eff */
[----:B------:R-:W-:Y:S01]  /*0830*/  IMAD R29, R11, 0x2, R27 ;  /* 0x000000020b1d7824 */ /* 0x000fe200078e021b */
[----:B------:R-:W-:Y:S01]  /*0840*/  LEA R12, P0, R31, R2, 0x1 ;  /* 0x000000021f0c7211 */ /* 0x000fe200078008ff */
[----:B------:R0:W4:Y:S03]  /*0850*/  LDG.E.U16 R57, desc[UR20][R22.64] ;  /* 0x0000001416397981 */ /* 0x000126000c1e1500 */
[----:B------:R-:W-:Y:S01]  /*0860*/  LEA R33, R11, R29, 0x1 ;  /* 0x0000001d0b217211 */ /* 0x000fe200078e08ff */
[----:B------:R1:W4:Y:S01]  /*0870*/  LDG.E.U16 R59, desc[UR20][R18.64] ;  /* 0x00000014123b7981 */ /* 0x000322000c1e1500 */
[----:B------:R-:W-:-:S02]  /*0880*/  LEA.HI.X.SX32 R13, R31, R0, 0x1, P0 ;  /* 0x000000001f0d7211 */ /* 0x000fc400000f0eff */
[----:B------:R-:W-:Y:S01]  /*0890*/  LEA R14, P0, R25, R2, 0x1 ;  /* 0x00000002190e7211 */ /* 0x000fe200078008ff */
[----:B0-----:R-:W-:-:S03]  /*08a0*/  IMAD R23, R11, 0x2, R33 ;  /* 0x000000020b177824 */ /* 0x001fc600078e0221 */
[----:B------:R-:W-:Y:S01]  /*08b0*/  LEA.HI.X.SX32 R15, R25, R0, 0x1, P0 ;  /* 0x00000000190f7211 */ /* 0x000fe200000f0eff */
[----:B------:R0:W4:Y:S01]  /*08c0*/  LDG.E.U16 R60, desc[UR20][R12.64] ;  /* 0x000000140c3c7981 */ /* 0x000122000c1e1500 */
[----:B------:R-:W-:Y:S01]  /*08d0*/  IMAD R31, R11, 0x2, R23 ;  /* 0x000000020b1f7824 */ /* 0x000fe200078e0217 */
[----:B------:R-:W-:Y:S02]  /*08e0*/  LEA R16, P0, R27, R2, 0x1 ;  /* 0x000000021b107211 */ /* 0x000fe400078008ff */
[----:B------:R-:W4:Y:S01]  /*08f0*/  LDG.E.U16 R62, desc[UR20][R14.64] ;  /* 0x000000140e3e7981 */ /* 0x000f22000c1e1500 */
[----:B------:R-:W-:Y:S01]  /*0900*/  IMAD R25, R11, 0x2, R31 ;  /* 0x000000020b197824 */ /* 0x000fe200078e021f */
[----:B------:R-:W-:-:S03]  /*0910*/  LEA.HI.X.SX32 R17, R27, R0, 0x1, P0 ;  /* 0x000000001b117211 */ /* 0x000fc600000f0eff */
[----:B------:R-:W-:Y:S01]  /*0920*/  IMAD R27, R11, 0x2, R25 ;  /* 0x000000020b1b7824 */ /* 0x000fe200078e0219 */
[-C--:B------:R-:W-:Y:S01]  /*0930*/  LEA R20, P1, R21, R2.reuse, 0x1 ;  /* 0x0000000215147211 */ /* 0x080fe200078208ff */
[----:B------:R-:W4:Y:S01]  /*0940*/  LDG.E.U16 R63, desc[UR20][R16.64] ;  /* 0x00000014103f7981 */ /* 0x000f22000c1e1500 */
[----:B-1----:R-:W-:Y:S02]  /*0950*/  LEA R18, P0, R29, R2, 0x1 ;  /* 0x000000021d127211 */ /* 0x002fe400078008ff */
[----:B------:R-:W-:Y:S02]  /*0960*/  LEA R35, R11, R27, 0x1 ;  /* 0x0000001b0b237211 */ /* 0x000fe400078e08ff */
[----:B------:R-:W-:Y:S02]  /*0970*/  LEA.HI.X.SX32 R21, R21, R0, 0x1, P1 ;  /* 0x0000000015157211 */ /* 0x000fe400008f0eff */
[----:B0-----:R-:W-:Y:S02]  /*0980*/  LEA R12, P1, R33, R2, 0x1 ;  /* 0x00000002210c7211 */ /* 0x001fe400078208ff */
[-C--:B------:R-:W-:Y:S01]  /*0990*/  LEA.HI.X.SX32 R19, R29, R0.reuse, 0x1, P0 ;  /* 0x000000001d137211 */ /* 0x080fe200000f0eff */
[----:B------:R-:W-:Y:S01]  /*09a0*/  IMAD R29, R11, 0x2, R35 ;  /* 0x000000020b1d7824 */ /* 0x000fe200078e0223 */
[----:B------:R0:W4:Y:S01]  /*09b0*/  LDG.E.U16 R61, desc[UR20][R20.64] ;  /* 0x00000014143d7981 */ /* 0x000122000c1e1500 */
[----:B------:R-:W-:-:S02]  /*09c0*/  LEA.HI.X.SX32 R13, R33, R0, 0x1, P1 ;  /* 0x00000000210d7211 */ /* 0x000fc400008f0eff */
[----:B------:R-:W-:Y:S01]  /*09d0*/  IMAD R33, R11, 0x2, R29 ;  /* 0x000000020b217824 */ /* 0x000fe200078e021d */
[----:B------:R-:W4:Y:S01]  /*09e0*/  LDG.E.U16 R64, desc[UR20][R18.64] ;  /* 0x0000001412407981 */ /* 0x000f22000c1e1500 */
[-C--:B0-----:R-:W-:Y:S02]  /*09f0*/  LEA R20, P0, R23, R2.reuse, 0x1 ;  /* 0x0000000217147211 */ /* 0x081fe400078008ff */
[----:B------:R-:W-:Y:S01]  /*0a00*/  IMAD R37, R11, 0x2, R33 ;  /* 0x000000020b257824 */ /* 0x000fe200078e0221 */
[----:B------:R-:W-:Y:S01]  /*0a10*/  LEA R22, P1, R27, R2, 0x1 ;  /* 0x000000021b167211 */ /* 0x000fe200078208ff */
[----:B------:R0:W4:Y:S01]  /*0a20*/  LDG.E.U16 R65, desc[UR20][R12.64] ;  /* 0x000000140c417981 */ /* 0x000122000c1e1500 */
[----:B------:R-:W-:Y:S02]  /*0a30*/  LEA.HI.X.SX32 R21, R23, R0, 0x1, P0 ;  /* 0x0000000017157211 */ /* 0x000fe400000f0eff */
[----:B------:R-:W-:Y:S02]  /*0a40*/  LEA R14, P0, R31, R2, 0x1 ;  /* 0x000000021f0e7211 */ /* 0x000fe400078008ff */
[-C--:B------:R-:W-:Y:S01]  /*0a50*/  LEA.HI.X.SX32 R23, R27, R0.reuse, 0x1, P1 ;  /* 0x000000001b177211 */ /* 0x080fe200008f0eff */
[----:B------:R-:W4:Y:S01]  /*0a60*/  LDG.E.U16 R66, desc[UR20][R20.64] ;  /* 0x0000001414427981 */ /* 0x000f22000c1e1500 */
[----:B------:R-:W-:Y:S01]  /*0a70*/  LEA.HI.X.SX32 R15, R31, R0, 0x1, P0 ;  /* 0x000000001f0f7211 */ /* 0x000fe200000f0eff */
[----:B------:R-:W-:Y:S01]  /*0a80*/  IMAD R31, R11, 0x2, R37 ;  /* 0x000000020b1f7824 */ /* 0x000fe200078e0225 */
[----:B------:R-:W-:Y:S01]  /*0a90*/  LEA R16, P0, R25, R2, 0x1 ;  /* 0x0000000219107211 */ /* 0x000fe200078008ff */
[----:B------:R-:W4:Y:S03]  /*0aa0*/  LDG.E.U16 R69, desc[UR20][R22.64] ;  /* 0x0000001416457981 */ /* 0x000f26000c1e1500 */
[----:B------:R-:W-:Y:S01]  /*0ab0*/  LEA R39, R11, R31, 0x1 ;  /* 0x0000001f0b277211 */ /* 0x000fe200078e08ff */
[----:B------:R1:W4:Y:S01]  /*0ac0*/  LDG.E.U16 R67, desc[UR20][R14.64] ;  /* 0x000000140e437981 */ /* 0x000322000c1e1500 */
[----:B------:R-:W-:-:S03]  /*0ad0*/  LEA.HI.X.SX32 R17, R25, R0, 0x1, P0 ;  /* 0x0000000019117211 */ /* 0x000fc600000f0eff */
[----:B------:R-:W-:Y:S01]  /*0ae0*/  IMAD R25, R11, 0x2, R39 ;  /* 0x000000020b197824 */ /* 0x000fe200078e0227 */
[----:B0-----:R-:W-:Y:S01]  /*0af0*/  LEA R12, P0, R35, R2, 0x1 ;  /* 0x00000002230c7211 */ /* 0x001fe200078008ff */
[----:B------:R0:W4:Y:S02]  /*0b00*/  LDG.E.U16 R68, desc[UR20][R16.64] ;  /* 0x0000001410447981 */ /* 0x000124000c1e1500 */
[----:B------:R-:W-:Y:S01]  /*0b10*/  IMAD R27, R11, 0x2, R25 ;  /* 0x000000020b1b7824 */ /* 0x000fe200078e0219 */
[----:B------:R-:W-:-:S03]  /*0b20*/  LEA.HI.X.SX32 R13, R35, R0, 0x1, P0 ;  /* 0x00000000230d7211 */ /* 0x000fc600000f0eff */
[----:B------:R-:W-:Y:S01]  /*0b30*/  IMAD R35, R11, 0x2, R27 ;  /* 0x000000020b237824 */ /* 0x000fe200078e021b */
[----:B------:R-:W-:Y:S01]  /*0b40*/  LEA R18, P0, R29, R2, 0x1 ;  /* 0x000000021d127211 */ /* 0x000fe200078008ff */
[----:B------:R0:W4:Y:S02]  /*0b50*/  LDG.E.U16 R70, desc[UR20][R12.64] ;  /* 0x000000140c467981 */ /* 0x000124000c1e1500 */
[----:B------:R-:W-:Y:S01]  /*0b60*/  IMAD R41, R11, 0x2, R35 ;  /* 0x000000020b297824 */ /* 0x000fe200078e0223 */
[----:B------:R-:W-:-:S04]  /*0b70*/  LEA.HI.X.SX32 R19, R29, R0, 0x1, P0 ;  /* 0x000000001d137211 */ /* 0x000fc800000f0eff */
[----:B------:R-:W-:Y:S01]  /*0b80*/  LEA R29, R11, R41, 0x1 ;  /* 0x000000290b1d7211 */ /* 0x000fe200078e08ff */
[----:B------:R0:W4:Y:S01]  /*0b90*/  LDG.E.U16 R71, desc[UR20][R18.64] ;  /* 0x0000001412477981 */ /* 0x000122000c1e1500 */
[----:B-1----:R-:W-:-:S03]  /*0ba0*/  LEA R14, P0, R33, R2, 0x1 ;  /* 0x00000002210e7211 */ /* 0x002fc600078008ff */
[----:B------:R-:W-:Y:S01]  /*0bb0*/  IMAD R43, R11, 0x2, R29 ;  /* 0x000000020b2b7824 */ /* 0x000fe200078e021d */
[----:B------:R-:W-:Y:S02]  /*0bc0*/  LEA R20, P1, R37, R2, 0x1 ;  /* 0x0000000225147211 */ /* 0x000fe400078208ff */
[-C--:B------:R-:W-:Y:S01]  /*0bd0*/  LEA.HI.X.SX32 R15, R33, R0.reuse, 0x1, P0 ;  /* 0x00000000210f7211 */ /* 0x080fe200000f0eff */
[----:B------:R-:W-:Y:S01]  /*0be0*/  IMAD R33, R11, 0x2, R43 ;  /* 0x000000020b217824 */ /* 0x000fe200078e022b */
[----:B------:R-:W-:Y:S02]  /*0bf0*/  LEA.HI.X.SX32 R21, R37, R0, 0x1, P1 ;  /* 0x0000000025157211 */ /* 0x000fe400008f0eff */
[----:B0-----:R-:W-:Y:S01]  /*0c00*/  LEA R16, P0, R31, R2, 0x1 ;  /* 0x000000021f107211 */ /* 0x001fe200078008ff */
[----:B------:R-:W-:Y:S01]  /*0c10*/  IMAD R37, R11, 0x2, R33 ;  /* 0x000000020b257824 */ /* 0x000fe200078e0221 */
[----:B------:R0:W4:Y:S02]  /*0c20*/  LDG.E.U16 R72, desc[UR20][R14.64] ;  /* 0x000000140e487981 */ /* 0x000124000c1e1500 */
[----:B------:R-:W-:Y:S01]  /*0c30*/  LEA.HI.X.SX32 R17, R31, R0, 0x1, P0 ;  /* 0x000000001f117211 */ /* 0x000fe200000f0eff */
[----:B------:R-:W-:Y:S01]  /*0c40*/  IMAD R31, R11, 0x2, R37 ;  /* 0x000000020b1f7824 */ /* 0x000fe200078e0225 */
[----:B------:R-:W-:Y:S01]  /*0c50*/  LEA R12, P0, R39, R2, 0x1 ;  /* 0x00000002270c7211 */ /* 0x000fe200078008ff */
[----:B------:R1:W4:Y:S03]  /*0c60*/  LDG.E.U16 R73, desc[UR20][R20.64] ;  /* 0x0000001414497981 */ /* 0x000326000c1e1500 */
[----:B------:R-:W-:Y:S01]  /*0c70*/  LEA R23, R11, R31, 0x1 ;  /* 0x0000001f0b177211 */ /* 0x000fe200078e08ff */
[----:B------:R1:W4:Y:S01]  /*0c80*/  LDG.E.U16 R74, desc[UR20][R16.64] ;  /* 0x00000014104a7981 */ /* 0x000322000c1e1500 */
[----:B------:R-:W-:-:S03]  /*0c90*/  LEA.HI.X.SX32 R13, R39, R0, 0x1, P0 ;  /* 0x00000000270d7211 */ /* 0x000fc600000f0eff */
[----:B------:R-:W-:Y:S01]  /*0ca0*/  IMAD R39, R11, 0x2, R23 ;  /* 0x000000020b277824 */ /* 0x000fe200078e0217 */
[----:B------:R-:W-:Y:S01]  /*0cb0*/  LEA R18, P0, R25, R2, 0x1 ;  /* 0x0000000219127211 */ /* 0x000fe200078008ff */
[----:B------:R1:W4:Y:S02]  /*0cc0*/  LDG.E.U16 R75, desc[UR20][R12.64] ;  /* 0x000000140c4b7981 */ /* 0x000324000c1e1500 */
[----:B------:R-:W-:Y:S01]  /*0cd0*/  IMAD R45, R11, 0x2, R39 ;  /* 0x000000020b2d7824 */ /* 0x000fe200078e0227 */
[----:B------:R-:W-:-:S03]  /*0ce0*/  LEA.HI.X.SX32 R19, R25, R0, 0x1, P0 ;  /* 0x0000000019137211 */ /* 0x000fc600000f0eff */
[----:B------:R-:W-:Y:S01]  /*0cf0*/  IMAD R47, R11, 0x2, R45 ;  /* 0x000000020b2f7824 */ /* 0x000fe200078e022d */
[-C--:B0-----:R-:W-:Y:S01]  /*0d00*/  LEA R14, P1, R27, R2.reuse, 0x1 ;  /* 0x000000021b0e7211 */ /* 0x081fe200078208ff */
[----:B------:R-:W4:Y:S02]  /*0d10*/  LDG.E.U16 R76, desc[UR20][R18.64] ;  /* 0x00000014124c7981 */ /* 0x000f24000c1e1500 */
[----:B------:R-:W-:Y:S01]  /*0d20*/  IMAD R25, R11, 0x2, R47 ;  /* 0x000000020b197824 */ /* 0x000fe200078e022f */
[----:B-1----:R-:W-:Y:S02]  /*0d30*/  LEA R20, P0, R35, R2, 0x1 ;  /* 0x0000000223147211 */ /* 0x002fe400078008ff */
[-C--:B------:R-:W-:Y:S02]  /*0d40*/  LEA.HI.X.SX32 R15, R27, R0.reuse, 0x1, P1 ;  /* 0x000000001b0f7211 */ /* 0x080fe400008f0eff */
[----:B------:R-:W-:Y:S02]  /*0d50*/  LEA R27, R11, R25, 0x1 ;  /* 0x000000190b1b7211 */ /* 0x000fe400078e08ff */
[----:B------:R-:W-:Y:S01]  /*0d60*/  LEA.HI.X.SX32 R21, R35, R0, 0x1, P0 ;  /* 0x0000000023157211 */ /* 0x000fe200000f0eff */
[----:B------:R-:W4:Y:S01]  /*0d70*/  LDG.E.U16 R77, desc[UR20][R14.64] ;  /* 0x000000140e4d7981 */ /* 0x000f22000c1e1500 */
[-C--:B------:R-:W-:Y:S01]  /*0d80*/  LEA R16, P0, R41, R2.reuse, 0x1 ;  /* 0x0000000229107211 */ /* 0x080fe200078008ff */
[----:B------:R-:W-:Y:S01]  /*0d90*/  IMAD R35, R11, 0x2, R27 ;  /* 0x000000020b237824 */ /* 0x000fe200078e021b */
[----:B------:R-:W-:Y:S01]  /*0da0*/  LEA R22, P1, R23, R2, 0x1 ;  /* 0x0000000217167211 */ /* 0x000fe200078208ff */
[----:B------:R0:W4:Y:S01]  /*0db0*/  LDG.E.U16 R78, desc[UR20][R20.64] ;  /* 0x00000014144e7981 */ /* 0x000122000c1e1500 */
[----:B------:R-:W-:Y:S01]  /*0dc0*/  LEA.HI.X.SX32 R17, R41, R0, 0x1, P0 ;  /* 0x0000000029117211 */ /* 0x000fe200000f0eff */
[----:B------:R-:W-:Y:S01]  /*0dd0*/  IMAD R41, R11, 0x2, R35 ;  /* 0x000000020b297824 */ /* 0x000fe200078e0223 */
[----:B------:R-:W-:-:S02]  /*0de0*/  LEA R12, P0, R43, R2, 0x1 ;  /* 0x000000022b0c7211 */ /* 0x000fc400078008ff */
[-C--:B------:R-:W-:Y:S01]  /*0df0*/  LEA.HI.X.SX32 R23, R23, R0.reuse, 0x1, P1 ;  /* 0x0000000017177211 */ /* 0x080fe200008f0eff */
[----:B------:R-:W4:Y:S01]  /*0e00*/  LDG.E.U16 R79, desc[UR20][R16.64] ;  /* 0x00000014104f7981 */ /* 0x000f22000c1e1500 */
[----:B------:R-:W-:Y:S01]  /*0e10*/  LEA.HI.X.SX32 R13, R43, R0, 0x1, P0 ;  /* 0x000000002b0d7211 */ /* 0x000fe200000f0eff */
[----:B------:R-:W-:Y:S01]  /*0e20*/  IMAD R43, R11, 0x2, R41 ;  /* 0x000000020b2b7824 */ /* 0x000fe200078e0229 */
[-C--:B------:R-:W-:Y:S01]  /*0e30*/  LEA R24, P0, R25, R2.reuse, 0x1 ;  /* 0x0000000219187211 */ /* 0x080fe200078008ff */
[----:B------:R-:W4:Y:S03]  /*0e40*/  LDG.E.U16 R81, desc[UR20][R22.64] ;  /* 0x0000001416517981 */ /* 0x000f26000c1e1500 */
[----:B0-----:R-:W-:Y:S01]  /*0e50*/  LEA R20, P1, R43, R2, 0x1 ;  /* 0x000000022b147211 */ /* 0x001fe200078208ff */
[----:B------:R0:W4:Y:S01]  /*0e60*/  LDG.E.U16 R80, desc[UR20][R12.64] ;  /* 0x000000140c507981 */ /* 0x000122000c1e1500 */
[----:B------:R-:W-:-:S02]  /*0e70*/  LEA.HI.X.SX32 R25, R25, R0, 0x1, P0 ;  /* 0x0000000019197211 */ /* 0x000fc400000f0eff */
[----:B------:R-:W-:Y:S02]  /*0e80*/  LEA.HI.X.SX32 R21, R43, R0, 0x1, P1 ;  /* 0x000000002b157211 */ /* 0x000fe400008f0eff */
[C---:B------:R-:W-:Y:S01]  /*0e90*/  LEA R14, P0, R33.reuse, R2, 0x1 ;  /* 0x00000002210e7211 */ /* 0x040fe200078008ff */
[----:B------:R-:W4:Y:S04]  /*0ea0*/  LDG.E.U16 R82, desc[UR20][R24.64] ;  /* 0x0000001418527981 */ /* 0x000f28000c1e1500 */
[----:B------:R1:W4:Y:S01]  /*0eb0*/  LDG.E.U16 R84, desc[UR20][R20.64] ;  /* 0x0000001414547981 */ /* 0x000322000c1e1500 */
[----:B------:R-:W-:Y:S01]  /*0ec0*/  LEA.HI.X.SX32 R15, R33, R0, 0x1, P0 ;  /* 0x00000000210f7211 */ /* 0x000fe200000f0eff */
[----:B------:R-:W-:Y:S01]  /*0ed0*/  IMAD R43, R11, 0x2, R43 ;  /* 0x000000020b2b7824 */ /* 0x000fe200078e022b */
[----:B------:R-:W-:-:S02]  /*0ee0*/  LEA R18, P1, R39, R2, 0x1 ;  /* 0x0000000227127211 */ /* 0x000fc400078208ff */
[----:B0-----:R-:W-:Y:S01]  /*0ef0*/  LEA R12, P0, R27, R2, 0x1 ;  /* 0x000000021b0c7211 */ /* 0x001fe200078008ff */
[----:B------:R-:W4:Y:S01]  /*0f00*/  LDG.E.U16 R33, desc[UR20][R14.64] ;  /* 0x000000140e217981 */ /* 0x000f22000c1e1500 */
[-C--:B------:R-:W-:Y:S02]  /*0f10*/  LEA.HI.X.SX32 R19, R39, R0.reuse, 0x1, P1 ;  /* 0x0000000027137211 */ /* 0x080fe400008f0eff */
[----:B------:R-:W-:Y:S02]  /*0f20*/  LEA.HI.X.SX32 R13, R27, R0, 0x1, P0 ;  /* 0x000000001b0d7211 */ /* 0x000fe400000f0eff */
[-C--:B------:R-:W-:Y:S01]  /*0f30*/  LEA R26, P1, R43, R2.reuse, 0x1 ;  /* 0x000000022b1a7211 */ /* 0x080fe200078208ff */
[----:B------:R0:W4:Y:S01]  /*0f40*/  LDG.E.U16 R39, desc[UR20][R18.64] ;  /* 0x0000001412277981 */ /* 0x000122000c1e1500 */
[----:B------:R-:W-:Y:S02]  /*0f50*/  LEA R16, P0, R37, R2, 0x1 ;  /* 0x0000000225107211 */ /* 0x000fe400078008ff */
[-C--:B------:R-:W-:Y:S01]  /*0f60*/  LEA.HI.X.SX32 R27, R43, R0.reuse, 0x1, P1 ;  /* 0x000000002b1b7211 */ /* 0x080fe200008f0eff */
[----:B------:R3:W4:Y:S01]  /*0f70*/  LDG.E.U16 R83, desc[UR20][R12.64] ;  /* 0x000000140c537981 */ /* 0x000722000c1e1500 */
[----:B------:R-:W-:-:S02]  /*0f80*/  LEA.HI.X.SX32 R17, R37, R0, 0x1, P0 ;  /* 0x0000000025117211 */ /* 0x000fc400000f0eff */
[-C--:B-1----:R-:W-:Y:S01]  /*0f90*/  LEA R20, P1, R45, R2.reuse, 0x1 ;  /* 0x000000022d147211 */ /* 0x082fe200078208ff */
[----:B------:R-:W4:Y:S01]  /*0fa0*/  LDG.E.U16 R26, desc[UR20][R26.64] ;  /* 0x000000141a1a7981 */ /* 0x000f22000c1e1500 */
[----:B------:R-:W-:Y:S02]  /*0fb0*/  LEA R22, P0, R35, R2, 0x1 ;  /* 0x0000000223167211 */ /* 0x000fe400078008ff */
[----:B------:R-:W-:Y:S01]  /*0fc0*/  LEA R43, R11, R43, 0x1 ;  /* 0x0000002b0b2b7211 */ /* 0x000fe200078e08ff */
[----:B------:R1:W4:Y:S01]  /*0fd0*/  LDG.E.U16 R24, desc[UR20][R16.64] ;  /* 0x0000001410187981 */ /* 0x000322000c1e1500 */
[-C--:B------:R-:W-:Y:S02]  /*0fe0*/  LEA.HI.X.SX32 R21, R45, R0.reuse, 0x1, P1 ;  /* 0x000000002d157211 */ /* 0x080fe400008f0eff */
[----:B------:R-:W-:Y:S02]  /*0ff0*/  LEA.HI.X.SX32 R23, R35, R0, 0x1, P0 ;  /* 0x0000000023177211 */ /* 0x000fe400000f0eff */
[-C--:B0-----:R-:W-:Y:S01]  /*1000*/  LEA R18, P1, R43, R2.reuse, 0x1 ;  /* 0x000000022b127211 */ /* 0x081fe200078208ff */
[----:B------:R0:W4:Y:S01]  /*1010*/  LDG.E.U16 R25, desc[UR20][R20.64] ;  /* 0x0000001414197981 */ /* 0x000122000c1e1500 */
[----:B---3--:R-:W-:-:S02]  /*1020*/  LEA R12, P0, R29, R2, 0x1 ;  /* 0x000000021d0c7211 */ /* 0x008fc400078008ff */
[-C--:B------:R-:W-:Y:S01]  /*1030*/  LEA.HI.X.SX32 R19, R43, R0.reuse, 0x1, P1 ;  /* 0x000000002b137211 */ /* 0x080fe200008f0eff */
[----:B------:R-:W-:Y:S01]  /*1040*/  IMAD R43, R11, 0x2, R43 ;  /* 0x000000020b2b7824 */ /* 0x000fe200078e022b */
[----:B------:R-:W-:Y:S01]  /*1050*/  LEA.HI.X.SX32 R13, R29, R0, 0x1, P0 ;  /* 0x000000001d0d7211 */ /* 0x000fe200000f0eff */
[----:B------:R-:W3:Y:S01]  /*1060*/  LDG.E.U16 R22, desc[UR20][R22.64] ;  /* 0x0000001416167981 */ /* 0x000ee2000c1e1500 */
[-C--:B------:R-:W-:Y:S02]  /*1070*/  LEA R10, P0, R31, R2.reuse, 0x1 ;  /* 0x000000021f0a7211 */ /* 0x080fe400078008ff */
[----:B------:R-:W-:Y:S01]  /*1080*/  LEA R14, P1, R47, R2, 0x1 ;  /* 0x000000022f0e7211 */ /* 0x000fe200078208ff */
[----:B------:R-:W3:Y:S01]  /*1090*/  LDG.E.U16 R18, desc[UR20][R18.64] ;  /* 0x0000001412127981 */ /* 0x000ee2000c1e1500 */
[-C--:B------:R-:W-:Y:S02]  /*10a0*/  LEA.HI.X.SX32 R11, R31, R0.reuse, 0x1, P0 ;  /* 0x000000001f0b7211 */ /* 0x080fe400000f0eff */
[----:B------:R-:W-:Y:S01]  /*10b0*/  LEA.HI.X.SX32 R15, R47, R0, 0x1, P1 ;  /* 0x000000002f0f7211 */ /* 0x000fe200008f0eff */
[----:B------:R2:W3:Y:S01]  /*10c0*/  LDG.E.U16 R12, desc[UR20][R12.64] ;  /* 0x000000140c0c7981 */ /* 0x0004e2000c1e1500 */
[----:B-1----:R-:W-:-:S02]  /*10d0*/  LEA R16, P0, R41, R2, 0x1 ;  /* 0x0000000229107211 */ /* 0x002fc400078008ff */
[----:B0-----:R-:W-:Y:S01]  /*10e0*/  LEA R20, P1, R43, R2, 0x1 ;  /* 0x000000022b147211 */ /* 0x001fe200078208ff */
[----:B------:R-:W3:Y:S01]  /*10f0*/  LDG.E.U16 R10, desc[UR20][R10.64] ;  /* 0x000000140a0a7981 */ /* 0x000ee2000c1e1500 */
[-C--:B------:R-:W-:Y:S02]  /*1100*/  LEA.HI.X.SX32 R17, R41, R0.reuse, 0x1, P0 ;  /* 0x0000000029117211 */ /* 0x080fe400000f0eff */
[----:B------:R-:W-:Y:S01]  /*1110*/  LEA.HI.X.SX32 R21, R43, R0, 0x1, P1 ;  /* 0x000000002b157211 */ /* 0x000fe200008f0eff */
[----:B------:R-:W3:Y:S04]  /*1120*/  LDG.E.U16 R14, desc[UR20][R14.64] ;  /* 0x000000140e0e7981 */ /* 0x000ee8000c1e1500 */
[----:B------:R-:W3:Y:S04]  /*1130*/  LDG.E.U16 R16, desc[UR20][R16.64] ;  /* 0x0000001410107981 */ /* 0x000ee8000c1e1500 */
[----:B------:R-:W3:Y:S01]  /*1140*/  LDG.E.U16 R20, desc[UR20][R20.64] ;  /* 0x0000001414147981 */ /* 0x000ee2000c1e1500 */
[----:B------:R-:W0:Y:S01]  /*1150*/  S2UR UR4, SR_CgaCtaId ;  /* 0x00000000000479c3 */ /* 0x000e220000008800 */
[----:B------:R-:W-:Y:S01]  /*1160*/  SHF.R.S32.HI R0, RZ, 0x7, R152 ;  /* 0x00000007ff007819 */ /* 0x000fe20000011498 */
[----:B------:R-:W-:-:S03]  /*1170*/  IMAD.SHL.U32 R2, R152, 0x2, RZ ;  /* 0x0000000298027824 */ /* 0x000fc600078e00ff */
[----:B------:R-:W-:Y:S01]  /*1180*/  SGXT R0, R0, 0x1 ;  /* 0x000000010000781a */ /* 0x000fe20000000200 */
[----:B------:R-:W-:-:S03]  /*1190*/  UMOV UR7, 0x400 ;  /* 0x0000040000077882 */ /* 0x000fc60000000000 */
[----:B--2---:R-:W-:Y:S01]  /*11a0*/  LOP3.LUT R13, R0, 0x90, RZ, 0xc0, !PT ;  /* 0x00000090000d7812 */ /* 0x004fe200078ec0ff */
[----:B------:R-:W-:-:S03]  /*11b0*/  IMAD.SHL.U32 R0, R152, 0x100, RZ ;  /* 0x0000010098007824 */ /* 0x000fc600078e00ff */
[----:B------:R-:W-:-:S04]  /*11c0*/  LOP3.LUT R13, R13, 0x7e, R2, 0x78, !PT ;  /* 0x0000007e0d0d7812 */ /* 0x000fc800078e7802 */
[----:B------:R-:W-:Y:S01]  /*11d0*/  LOP3.LUT R0, R13, 0x4000, R0, 0xf8, !PT ;  /* 0x000040000d007812 */ /* 0x000fe200078ef800 */
[----:B0-----:R-:W-:-:S09]  /*11e0*/  ULEA UR7, UR4, UR7, 0x18 ;  /* 0x0000000704077291 */ /* 0x001fd2000f8ec03f */
[----:B------:R0:W-:Y:S04]  /*11f0*/  STS.U16 [R0+UR7], R5 ;  /* 0x0000000500007988 */ /* 0x0001e80008000407 */
[----:B------:R-:W-:Y:S01]  /*1200*/  STS.U16 [R0+UR7+0x400], R9 ;  /* 0x0004000900007988 */ /* 0x000fe20008000407 */
[----:B0-----:R-:W-:-:S03]  /*1210*/  LOP3.LUT R5, R0, 0x20, RZ, 0x3c, !PT ;  /* 0x0000002000057812 */ /* 0x001fc600078e3cff */
[----:B-----5:R-:W-:Y:S04]  /*1220*/  STS.U16 [R0+UR7+0x800], R34 ;  /* 0x0008002200007988 */ /* 0x020fe80008000407 */
[----:B----4-:R-:W-:Y:S04]  /*1230*/  STS.U16 [R0+UR7+0xc00], R42 ;  /* 0x000c002a00007988 */ /* 0x010fe80008000407 */
[----:B------:R-:W-:Y:S04]  /*1240*/  STS.U16 [R0+UR7+0x1000], R49 ;  /* 0x0010003100007988 */ /* 0x000fe80008000407 */
[----:B------:R-:W-:Y:S04]  /*1250*/  STS.U16 [R0+UR7+0x1400], R53 ;  /* 0x0014003500007988 */ /* 0x000fe80008000407 */
[----:B------:R-:W-:Y:S01]  /*1260*/  STS.U16 [R0+UR7+0x1800], R57 ;  /* 0x0018003900007988 */ /* 0x000fe20008000407 */
[----:B------:R-:W-:-:S03]  /*1270*/  LOP3.LUT R2, R0, 0x40, RZ, 0x3c, !PT ;  /* 0x0000004000027812 */ /* 0x000fc600078e3cff */
[----:B------:R-:W-:Y:S04]  /*1280*/  STS.U16 [R0+UR7+0x1c00], R61 ;  /* 0x001c003d00007988 */ /* 0x000fe80008000407 */
[----:B------:R-:W-:Y:S04]  /*1290*/  STS.U16 [R0+UR7+0x2000], R65 ;  /* 0x0020004100007988 */ /* 0x000fe80008000407 */
[----:B------:R-:W-:Y:S01]  /*12a0*/  STS.U16 [R0+UR7+0x2400], R69 ;  /* 0x0024004500007988 */ /* 0x000fe20008000407 */
[----:B------:R-:W-:Y:S02]  /*12b0*/  CS2R R88, SRZ ;  /* 0x0000000000587805 */ /* 0x000fe4000001ff00 */
[----:B------:R-:W-:-:S02]  /*12c0*/  CS2R R90, SRZ ;  /* 0x00000000005a7805 */ /* 0x000fc4000001ff00 */
[----:B------:R-:W-:Y:S01]  /*12d0*/  CS2R R92, SRZ ;  /* 0x00000000005c7805 */ /* 0x000fe2000001ff00 */
[----:B------:R-:W-:Y:S04]  /*12e0*/  STS.U16 [R0+UR7+0x2800], R73 ;  /* 0x0028004900007988 */ /* 0x000fe80008000407 */
[----:B------:R-:W-:Y:S04]  /*12f0*/  STS.U16 [R0+UR7+0x2c00], R77 ;  /* 0x002c004d00007988 */ /* 0x000fe80008000407 */
[----:B------:R-:W-:Y:S04]  /*1300*/  STS.U16 [R0+UR7+0x3400], R81 ;  /* 0x0034005100007988 */ /* 0x000fe80008000407 */
[----:B------:R-:W-:Y:S04]  /*1310*/  STS.U16 [R0+UR7+0x3000], R80 ;  /* 0x0030005000007988 */ /* 0x000fe80008000407 */
[----:B------:R-:W-:Y:S04]  /*1320*/  STS.U16 [R0+UR7+0x3800], R82 ;  /* 0x0038005200007988 */ /* 0x000fe80008000407 */
[----:B------:R-:W-:Y:S04]  /*1330*/  STS.U16 [R0+UR7+0x3c00], R84 ;  /* 0x003c005400007988 */ /* 0x000fe80008000407 */
[----:B------:R0:W-:Y:S02]  /*1340*/  STS.U16 [R5+UR7+0x100], R6 ;  /* 0x0001000605007988 */ /* 0x0001e40008000407 */
[----:B0-----:R-:W0:Y:S02]  /*1350*/  LDC R6, c[0x0][0x280] ;  /* 0x0000a000ff067b82 */ /* 0x001e240000000800 */
[----:B------:R-:W-:Y:S04]  /*1360*/  STS.U16 [R5+UR7+0x500], R28 ;  /* 0x0005001c05007988 */ /* 0x000fe80008000407 */
[----:B------:R-:W-:Y:S04]  /*1370*/  STS.U16 [R5+UR7+0x900], R36 ;  /* 0x0009002405007988 */ /* 0x000fe80008000407 */
[----:B------:R-:W-:Y:S04]  /*1380*/  STS.U16 [R5+UR7+0xd00], R44 ;  /* 0x000d002c05007988 */ /* 0x000fe80008000407 */
[----:B------:R-:W-:Y:S04]  /*1390*/  STS.U16 [R5+UR7+0x1100], R50 ;  /* 0x0011003205007988 */ /* 0x000fe80008000407 */
[----:B------:R-:W-:Y:S01]  /*13a0*/  STS.U16 [R5+UR7+0x1500], R54 ;  /* 0x0015003605007988 */ /* 0x000fe20008000407 */
[----:B0-----:R-:W-:-:S03]  /*13b0*/  ISETP.GE.AND P0, PT, R6, 0x1, PT ;  /* 0x000000010600780c */ /* 0x001fc60003f06270 */
[----:B------:R-:W-:Y:S04]  /*13c0*/  STS.U16 [R5+UR7+0x1900], R58 ;  /* 0x0019003a05007988 */ /* 0x000fe80008000407 */
        /* <DEDUP_REMOVED lines=8> */
[----:B------:R0:W-:Y:S04]  /*1450*/  STS.U16 [R5+UR7+0x3d00], R26 ;  /* 0x003d001a05007988 */ /* 0x0001e80008000407 */
[----:B------:R1:W-:Y:S01]  /*1460*/  STS.U16 [R2+UR7+0x200], R7 ;  /* 0x0002000702007988 */ /* 0x0003e20008000407 */
[----:B0-----:R-:W-:-:S03]  /*1470*/  LOP3.LUT R5, R0, 0x60, RZ, 0x3c, !PT ;  /* 0x0000006000057812 */ /* 0x001fc600078e3cff */
        /* <DEDUP_REMOVED lines=13> */
[----:B---3--:R-:W-:Y:S04]  /*1550*/  STS.U16 [R2+UR7+0x3a00], R22 ;  /* 0x003a001602007988 */ /* 0x008fe80008000407 */
[----:B------:R0:W-:Y:S01]  /*1560*/  STS.U16 [R2+UR7+0x3e00], R18 ;  /* 0x003e001202007988 */ /* 0x0001e20008000407 */
[----:B------:R-:W-:-:S03]  /*1570*/  IMAD.MOV.U32 R0, RZ, RZ, 0x3f800000 ;  /* 0x3f800000ff007424 */ /* 0x000fc600078e00ff */
[----:B------:R2:W-:Y:S01]  /*1580*/  STS.U16 [R5+UR7+0x300], R8 ;  /* 0x0003000805007988 */ /* 0x0005e20008000407 */
[----:B-1----:R-:W-:-:S03]  /*1590*/  IMAD.MOV.U32 R7, RZ, RZ, -0x800000 ;  /* 0xff800000ff077424 */ /* 0x002fc600078e00ff */
[----:B------:R1:W-:Y:S01]  /*15a0*/  STS.U16 [R5+UR7+0x700], R32 ;  /* 0x0007002005007988 */ /* 0x0003e20008000407 */
[----:B------:R-:W-:-:S03]  /*15b0*/  CS2R R94, SRZ ;  /* 0x00000000005e7805 */ /* 0x000fc6000001ff00 */
[----:B------:R1:W-:Y:S01]  /*15c0*/  STS.U16 [R5+UR7+0xb00], R40 ;  /* 0x000b002805007988 */ /* 0x0003e20008000407 */
[----:B0-----:R-:W-:-:S03]  /*15d0*/  MOV R2, 0x3f800000 ;  /* 0x3f80000000027802 */ /* 0x001fc60000000f00 */
[----:B------:R1:W-:Y:S01]  /*15e0*/  STS.U16 [R5+UR7+0xf00], R48 ;  /* 0x000f003005007988 */ /* 0x0003e20008000407 */
[----:B--2---:R-:W-:-:S03]  /*15f0*/  IMAD.MOV.U32 R8, RZ, RZ, -0x800000 ;  /* 0xff800000ff087424 */ /* 0x004fc600078e00ff */
[----:B------:R1:W-:Y:S01]  /*1600*/  STS.U16 [R5+UR7+0x1300], R52 ;  /* 0x0013003405007988 */ /* 0x0003e20008000407 */
[----:B------:R-:W-:-:S03]  /*1610*/  CS2R R96, SRZ ;  /* 0x0000000000607805 */ /* 0x000fc6000001ff00 */
        /* <DEDUP_REMOVED lines=21> */
[----:B------:R-:W-:Y:S02]  /*1770*/  CS2R R118, SRZ ;  /* 0x0000000000767805 */ /* 0x000fe4000001ff00 */
[----:B------:R-:W-:Y:S02]  /*1780*/  CS2R R120, SRZ ;  /* 0x0000000000787805 */ /* 0x000fe4000001ff00 */
[----:B------:R-:W-:Y:S02]  /*1790*/  CS2R R122, SRZ ;  /* 0x00000000007a7805 */ /* 0x000fe4000001ff00 */
[----:B------:R-:W-:Y:S02]  /*17a0*/  CS2R R124, SRZ ;  /* 0x00000000007c7805 */ /* 0x000fe4000001ff00 */
[----:B------:R-:W-:Y:S02]  /*17b0*/  CS2R R126, SRZ ;  /* 0x00000000007e7805 */ /* 0x000fe4000001ff00 */
[----:B------:R-:W-:-:S02]  /*17c0*/  CS2R R128, SRZ ;  /* 0x0000000000807805 */ /* 0x000fc4000001ff00 */
        /* <DEDUP_REMOVED lines=10> */
[----:B------:R-:W-:Y:S01]  /*1870*/  CS2R R150, SRZ ;  /* 0x0000000000967805 */ /* 0x000fe2000001ff00 */
[----:B-1----:R-:W-:Y:S06]  /*1880*/  @!P0 BRA `(.L_x_0) ;  /* 0x0000006400848947 */ /* 0x002fec0003800000 */
[----:B------:R-:W0:Y:S01]  /*1890*/  LDC.64 R118, c[0x0][0x250] ;  /* 0x00009400ff767b82 */ /* 0x000e220000000a00 */
[----:B------:R-:W-:Y:S01]  /*18a0*/  SHF.R.U32.HI R0, RZ, 0x5, R152 ;  /* 0x00000005ff007819 */ /* 0x000fe20000011698 */
[----:B------:R-:W-:Y:S01]  /*18b0*/  ULDC UR4, c[0x0][0x258] ;  /* 0x0000960000047ab9 */ /* 0x000fe20000000800 */
[----:B------:R-:W-:Y:S01]  /*18c0*/  ULDC.64 UR8, c[0x0][0x218] ;  /* 0x0000860000087ab9 */ /* 0x000fe20000000a00 */
[----:B------:R-:W-:Y:S01]  /*18d0*/  IMAD R5, R3, UR4, RZ ;  /* 0x0000000403057c24 */ /* 0x000fe2000f8e02ff */
[----:B------:R-:W-:Y:S01]  /*18e0*/  R2UR UR22, R0 ;  /* 0x00000000001672ca */ /* 0x000fe200000e0000 */
[----:B------:R-:W-:Y:S01]  /*18f0*/  ULDC.64 UR4, c[0x0][0x260] ;  /* 0x0000980000047ab9 */ /* 0x000fe20000000a00 */
[----:B------:R-:W-:Y:S01]  /*1900*/  CS2R R132, SRZ ;  /* 0x0000000000847805 */ /* 0x000fe2000001ff00 */
[----:B------:R-:W1:Y:S01]  /*1910*/  LDC R2, c[0x0][0x268] ;  /* 0x00009a00ff027b82 */ /* 0x000e620000000800 */
[C---:B------:R-:W-:Y:S01]  /*1920*/  IMAD.SHL.U32 R7, R5.reuse, 0x2, RZ ;  /* 0x0000000205077824 */ /* 0x040fe200078e00ff */
[----:B------:R-:W-:Y:S01]  /*1930*/  UIMAD UR4, UR6, UR4, URZ ;  /* 0x00000004060472a4 */ /* 0x000fe2000f8e023f */
[----:B------:R-:W-:Y:S01]  /*1940*/  IMAD.HI R5, R5, 0x2, RZ ;  /* 0x0000000205057827 */ /* 0x000fe200078e02ff */
[----:B------:R-:W-:-:S02]  /*1950*/  CS2R R134, SRZ ;  /* 0x0000000000867805 */ /* 0x000fc4000001ff00 */
[----:B------:R-:W-:Y:S02]  /*1960*/  CS2R R136, SRZ ;  /* 0x0000000000887805 */ /* 0x000fe4000001ff00 */
[----:B------:R-:W-:Y:S01]  /*1970*/  CS2R R138, SRZ ;  /* 0x00000000008a7805 */ /* 0x000fe2000001ff00 */
[----:B------:R-:W-:Y:S01]  /*1980*/  IMAD R3, R3, UR5, RZ ;  /* 0x0000000503037c24 */ /* 0x000fe2000f8e02ff */
[----:B------:R-:W2:Y:S01]  /*1990*/  LDC.64 R176, c[0x0][0x220] ;  /* 0x00008800ffb07b82 */ /* 0x000ea20000000a00 */
[----:B------:R-:W-:Y:S01]  /*19a0*/  USHF.L.U32 UR5, UR4, 0x1, URZ ;  /* 0x0000000104057899 */ /* 0x000fe2000800063f */
[----:B------:R-:W-:Y:S01]  /*19b0*/  CS2R R140, SRZ ;  /* 0x00000000008c7805 */ /* 0x000fe2000001ff00 */
[----:B------:R-:W-:Y:S01]  /*19c0*/  IMAD.HI R130, R3, 0x2, RZ ;  /* 0x0000000203827827 */ /* 0x000fe200078e02ff */
[----:B------:R-:W-:Y:S02]  /*19d0*/  CS2R R142, SRZ ;  /* 0x00000000008e7805 */ /* 0x000fe4000001ff00 */
[----:B------:R-:W-:-:S02]  /*19e0*/  CS2R R144, SRZ ;  /* 0x0000000000907805 */ /* 0x000fc4000001ff00 */
[----:B------:R-:W-:Y:S02]  /*19f0*/  CS2R R146, SRZ ;  /* 0x0000000000927805 */ /* 0x000fe4000001ff00 */
[----:B------:R-:W-:Y:S01]  /*1a00*/  CS2R R148, SRZ ;  /* 0x0000000000947805 */ /* 0x000fe2000001ff00 */
[----:B0-----:R-:W-:Y:S01]  /*1a10*/  IMAD R6, R4, R119, RZ ;  /* 0x0000007704067224 */ /* 0x001fe200078e02ff */
[----:B------:R-:W-:Y:S01]  /*1a20*/  CS2R R150, SRZ ;  /* 0x0000000000967805 */ /* 0x000fe2000001ff00 */
[----:B------:R-:W-:Y:S01]  /*1a30*/  IMAD R0, R118, UR6, RZ ;  /* 0x0000000676007c24 */ /* 0x000fe2000f8e02ff */
[----:B------:R-:W-:Y:S01]  /*1a40*/  ULDC UR23, c[0x0][0x238] ;  /* 0x00008e0000177ab9 */ /* 0x000fe20000000800 */
[----:B------:R-:W-:Y:S01]  /*1a50*/  IMAD R8, R119, 0x2, R6 ;  /* 0x0000000277087824 */ /* 0x000fe200078e0206 */
[----:B------:R-:W-:-:S03]  /*1a60*/  UMOV UR19, 0x40000040 ;  /* 0x4000004000137882 */ /* 0x000fc60000000000 */
[C---:B------:R-:W-:Y:S02]  /*1a70*/  IMAD R10, R119.reuse, 0x2, R8 ;  /* 0x00000002770a7824 */ /* 0x040fe400078e0208 */
[----:B-1----:R-:W-:Y:S02]  /*1a80*/  IMAD R29, R4, R2, RZ ;  /* 0x00000002041d7224 */ /* 0x002fe400078e02ff */
[C---:B------:R-:W-:Y:S01]  /*1a90*/  IMAD.SHL.U32 R4, R0.reuse, 0x2, RZ ;  /* 0x0000000200047824 */ /* 0x040fe200078e00ff */
[----:B------:R-:W-:Y:S01]  /*1aa0*/  LEA R12, R119, R10, 0x1 ;  /* 0x0000000a770c7211 */ /* 0x000fe200078e08ff */
[----:B------:R-:W-:-:S03]  /*1ab0*/  IMAD.HI R0, R0, 0x2, RZ ;  /* 0x0000000200007827 */ /* 0x000fc600078e02ff */
[----:B------:R-:W-:Y:S01]  /*1ac0*/  IADD3 R49, P0, P1, R7, UR8, R4 ;  /* 0x0000000807317c10 */ /* 0x000fe2000f91e004 */
[----:B------:R-:W-:Y:S01]  /*1ad0*/  IMAD R14, R119, 0x2, R12 ;  /* 0x00000002770e7824 */ /* 0x000fe200078e020c */
[----:B------:R-:W-:Y:S01]  /*1ae0*/  UIADD3 UR8, UR7, 0x8000, URZ ;  /* 0x0000800007087890 */ /* 0x000fe2000fffe03f */
[----:B------:R-:W-:Y:S01]  /*1af0*/  IMAD.SHL.U32 R7, R3, 0x2, RZ ;  /* 0x0000000203077824 */ /* 0x000fe200078e00ff */
[----:B------:R-:W-:Y:S01]  /*1b00*/  IADD3.X R51, R5, UR9, R0, P0, P1 ;  /* 0x0000000905337c10 */ /* 0x000fe200087e2400 */
[C---:B------:R-:W-:Y:S01]  /*1b10*/  IMAD R16, R119.reuse, 0x2, R14 ;  /* 0x0000000277107824 */ /* 0x040fe200078e020e */
[-C--:B------:R-:W-:Y:S01]  /*1b20*/  LEA R156, P2, R6, R49.reuse, 0x1 ;  /* 0x00000031069c7211 */ /* 0x080fe200078408ff */
[----:B------:R-:W-:Y:S01]  /*1b30*/  IMAD R31, R2, 0x2, R29 ;  /* 0x00000002021f7824 */ /* 0x000fe200078e021d */
[----:B------:R-:W-:Y:S01]  /*1b40*/  LEA R152, P4, R10, R49, 0x1 ;  /* 0x000000310a987211 */ /* 0x000fe200078808ff */
[C---:B------:R-:W-:Y:S01]  /*1b50*/  IMAD R18, R119.reuse, 0x2, R16 ;  /* 0x0000000277127824 */ /* 0x040fe200078e0210 */
[-C--:B------:R-:W-:Y:S01]  /*1b60*/  LEA.HI.X.SX32 R157, R6, R51.reuse, 0x1, P2 ;  /* 0x00000033069d7211 */ /* 0x080fe200010f0eff */
[----:B------:R-:W-:Y:S01]  /*1b70*/  IMAD R33, R2, 0x2, R31 ;  /* 0x0000000202217824 */ /* 0x000fe200078e021f */
[----:B------:R-:W-:Y:S01]  /*1b80*/  LEA.HI.X.SX32 R153, R10, R51, 0x1, P4 ;  /* 0x000000330a997211 */ /* 0x000fe200020f0eff */
[C---:B------:R-:W-:Y:S01]  /*1b90*/  IMAD R20, R119.reuse, 0x2, R18 ;  /* 0x0000000277147824 */ /* 0x040fe200078e0212 */
[-C--:B------:R-:W-:Y:S01]  /*1ba0*/  LEA R154, P3, R8, R49.reuse, 0x1 ;  /* 0x00000031089a7211 */ /* 0x080fe200078608ff */
[----:B------:R-:W-:Y:S01]  /*1bb0*/  STL.64 [R1+0x370], R156 ;  /* 0x0003709c01007387 */ /* 0x000fe20000100a00 */
[----:B------:R-:W-:Y:S01]  /*1bc0*/  LEA R6, P4, R16, R49, 0x1 ;  /* 0x0000003110067211 */ /* 0x000fe200078808ff */
[----:B------:R-:W-:Y:S01]  /*1bd0*/  IMAD R35, R2, 0x2, R33 ;  /* 0x0000000202237824 */ /* 0x000fe200078e0221 */
[C---:B------:R-:W-:Y:S01]  /*1be0*/  LEA R22, R119.reuse, R20, 0x1 ;  /* 0x0000001477167211 */ /* 0x040fe200078e08ff */
[----:B------:R0:W-:Y:S01]  /*1bf0*/  STL.64 [R1+0x360], R152 ;  /* 0x0003609801007387 */ /* 0x0001e20000100a00 */
[----:B------:R-:W-:Y:S01]  /*1c00*/  LEA.HI.X.SX32 R155, R8, R51, 0x1, P3 ;  /* 0x00000033089b7211 */ /* 0x000fe200018f0eff */
[----:B------:R-:W-:Y:S01]  /*1c10*/  IMAD R37, R2, 0x2, R35 ;  /* 0x0000000202257824 */ /* 0x000fe200078e0223 */
[C---:B------:R-:W-:Y:S01]  /*1c20*/  LEA R8, P3, R14.reuse, R49, 0x1 ;  /* 0x000000310e087211 */ /* 0x040fe200078608ff */
[----:B------:R-:W-:Y:S01]  /*1c30*/  IMAD R24, R119, 0x2, R22 ;  /* 0x0000000277187824 */ /* 0x000fe200078e0216 */
[----:B--2---:R-:W-:Y:S01]  /*1c40*/  IADD3 R176, P0, P1, R7, UR5, R176 ;  /* 0x0000000507b07c10 */ /* 0x004fe2000f91e0b0 */
[----:B------:R-:W-:Y:S01]  /*1c50*/  STL.64 [R1+0x368], R154 ;  /* 0x0003689a01007387 */ /* 0x000fe20000100a00 */
[-C--:B------:R-:W-:Y:S01]  /*1c60*/  LEA.HI.X.SX32 R9, R14, R51.reuse, 0x1, P3 ;  /* 0x000000330e097211 */ /* 0x080fe200018f0eff */
[C---:B------:R-:W-:Y:S01]  /*1c70*/  IMAD R26, R119.reuse, 0x2, R24 ;  /* 0x00000002771a7824 */ /* 0x040fe200078e0218 */
[----:B------:R-:W-:Y:S01]  /*1c80*/  LEA.HI.X.SX32 R7, R16, R51, 0x1, P4 ;  /* 0x0000003310077211 */ /* 0x000fe200020f0eff */
[----:B------:R-:W-:Y:S01]  /*1c90*/  UIMAD.WIDE UR4, UR4, 0x2, URZ ;  /* 0x00000002040478a5 */ /* 0x000fe2000f8e023f */
[----:B------:R-:W-:Y:S01]  /*1ca0*/  LEA R39, R2, R37, 0x1 ;  /* 0x0000002502277211 */ /* 0x000fe200078e08ff */
[----:B------:R-:W-:Y:S01]  /*1cb0*/  IMAD R28, R119, 0x2, R26 ;  /* 0x00000002771c7824 */ /* 0x000fe200078e021a */
[----:B0-----:R-:W-:Y:S01]  /*1cc0*/  LEA R152, P2, R12, R49, 0x1 ;  /* 0x000000310c987211 */ /* 0x001fe200078408ff */
[----:B------:R-:W-:-:S02]  /*1cd0*/  USHF.R.U32.HI UR8, URZ, 0x4, UR8 ;  /* 0x000000043f087899 */ /* 0x000fc40008011608 */
[C---:B------:R-:W-:Y:S01]  /*1ce0*/  IMAD R30, R119.reuse, 0x2, R28 ;  /* 0x00000002771e7824 */ /* 0x040fe200078e021c */
[----:B------:R-:W-:Y:S01]  /*1cf0*/  LEA.HI.X.SX32 R153, R12, R51, 0x1, P2 ;  /* 0x000000330c997211 */ /* 0x000fe200010f0eff */
[----:B------:R-:W-:Y:S01]  /*1d00*/  IMAD R41, R2, 0x2, R39 ;  /* 0x0000000202297824 */ /* 0x000fe200078e0227 */
[C---:B------:R-:W-:Y:S01]  /*1d10*/  LEA R10, P2, R18.reuse, R49, 0x1 ;  /* 0x00000031120a7211 */ /* 0x040fe200078408ff */
[----:B------:R-:W-:Y:S01]  /*1d20*/  USGXT.U32 UR18, UR8, 0xe ;  /* 0x0000000e0812789a */ /* 0x000fe20008000000 */
[C---:B------:R-:W-:Y:S01]  /*1d30*/  LEA R32, R119.reuse, R30, 0x1 ;  /* 0x0000001e77207211 */ /* 0x040fe200078e08ff */
[----:B------:R-:W-:Y:S01]  /*1d40*/  STL.64 [R1+0x358], R152 ;  /* 0x0003589801007387 */ /* 0x000fe20000100a00 */
[----:B------:R-:W-:Y:S01]  /*1d50*/  LEA.HI.X.SX32 R11, R18, R51, 0x1, P2 ;  /* 0x00000033120b7211 */ /* 0x000fe200010f0eff */
[----:B------:R-:W-:Y:S01]  /*1d60*/  UIADD3 UR10, UP0, UR18, 0x2, URZ ;  /* 0x00000002120a7890 */ /* 0x000fe2000ff1e03f */
[----:B------:R-:W-:Y:S01]  /*1d70*/  LEA R43, R2, R41, 0x1 ;  /* 0x00000029022b7211 */ /* 0x000fe200078e08ff */
[----:B------:R-:W-:Y:S01]  /*1d80*/  IMAD R34, R119, 0x2, R32 ;  /* 0x0000000277227824 */ /* 0x000fe200078e0220 */
[----:B------:R0:W-:Y:S01]  /*1d90*/  STL.64 [R1+0x350], R8 ;  /* 0x0003500801007387 */ /* 0x0001e20000100a00 */
[----:B------:R-:W-:-:S02]  /*1da0*/  UMOV UR4, URZ ;  /* 0x0000003f00047c82 */ /* 0x000fc40008000000 */
[C---:B------:R-:W-:Y:S01]  /*1db0*/  IMAD R36, R119.reuse, 0x2, R34 ;  /* 0x0000000277247824 */ /* 0x040fe200078e0222 */
[----:B------:R1:W-:Y:S01]  /*1dc0*/  STL.64 [R1+0x348], R6 ;  /* 0x0003480601007387 */ /* 0x0003e20000100a00 */
[C---:B------:R-:W-:Y:S02]  /*1dd0*/  IMAD R45, R2.reuse, 0x2, R43 ;  /* 0x00000002022d7824 */ /* 0x040fe400078e022b */
[C---:B------:R-:W-:Y:S01]  /*1de0*/  IMAD R38, R119.reuse, 0x2, R36 ;  /* 0x0000000277267824 */ /* 0x040fe200078e0224 */
[----:B------:R2:W-:Y:S01]  /*1df0*/  STL.64 [R1+0x340], R10 ;  /* 0x0003400a01007387 */ /* 0x0005e20000100a00 */
[----:B------:R-:W-:Y:S02]  /*1e00*/  IMAD R25, R2, 0x2, R45 ;  /* 0x0000000202197824 */ /* 0x000fe400078e022d */
[----:B------:R-:W-:Y:S01]  /*1e10*/  IMAD R40, R119, 0x2, R38 ;  /* 0x0000000277287824 */ /* 0x000fe200078e0226 */
[----:B0-----:R-:W-:Y:S01]  /*1e20*/  LEA R8, P3, R20, R49, 0x1 ;  /* 0x0000003114087211 */ /* 0x001fe200078608ff */
[----:B------:R-:W-:-:S03]  /*1e30*/  IMAD R27, R2, 0x2, R25 ;  /* 0x00000002021b7824 */ /* 0x000fc600078e0219 */
[C---:B------:R-:W-:Y:S02]  /*1e40*/  LEA R42, R119.reuse, R40, 0x1 ;  /* 0x00000028772a7211 */ /* 0x040fe400078e08ff */
[----:B------:R-:W-:Y:S02]  /*1e50*/  LEA.HI.X.SX32 R9, R20, R51, 0x1, P3 ;  /* 0x0000003314097211 */ /* 0x000fe400018f0eff */
[-C--:B-1----:R-:W-:Y:S01]  /*1e60*/  LEA R6, P4, R22, R49.reuse, 0x1 ;  /* 0x0000003116067211 */ /* 0x082fe200078808ff */
[C---:B------:R-:W-:Y:S01]  /*1e70*/  IMAD R44, R119.reuse, 0x2, R42 ;  /* 0x00000002772c7824 */ /* 0x040fe200078e022a */
[----:B--2---:R-:W-:Y:S01]  /*1e80*/  LEA R10, P2, R24, R49, 0x1 ;  /* 0x00000031180a7211 */ /* 0x004fe200078408ff */
[----:B------:R0:W-:Y:S01]  /*1e90*/  STL.64 [R1+0x338], R8 ;  /* 0x0003380801007387 */ /* 0x0001e20000100a00 */
[-C--:B------:R-:W-:Y:S01]  /*1ea0*/  LEA.HI.X.SX32 R7, R22, R51.reuse, 0x1, P4 ;  /* 0x0000003316077211 */ /* 0x080fe200020f0eff */
[----:B------:R-:W-:Y:S01]  /*1eb0*/  IMAD R46, R119, 0x2, R44 ;  /* 0x00000002772e7824 */ /* 0x000fe200078e022c */
[----:B------:R-:W-:-:S02]  /*1ec0*/  LEA.HI.X.SX32 R11, R24, R51, 0x1, P2 ;  /* 0x00000033180b7211 */ /* 0x000fc400010f0eff */
[----:B------:R-:W-:Y:S01]  /*1ed0*/  LEA R14, P2, R30, R49, 0x1 ;  /* 0x000000311e0e7211 */ /* 0x000fe200078408ff */
[C---:B------:R-:W-:Y:S01]  /*1ee0*/  IMAD R48, R119.reuse, 0x2, R46 ;  /* 0x0000000277307824 */ /* 0x040fe200078e022e */
[----:B------:R1:W-:Y:S01]  /*1ef0*/  STL.64 [R1+0x330], R6 ;  /* 0x0003300601007387 */ /* 0x0003e20000100a00 */
[----:B------:R-:W-:Y:S02]  /*1f00*/  LEA R47, R2, R27, 0x1 ;  /* 0x0000001b022f7211 */ /* 0x000fe400078e08ff */
[C---:B------:R-:W-:Y:S01]  /*1f10*/  IMAD R50, R119.reuse, 0x2, R48 ;  /* 0x0000000277327824 */ /* 0x040fe200078e0230 */
[----:B------:R-:W-:Y:S01]  /*1f20*/  STL.64 [R1+0x328], R10 ;  /* 0x0003280a01007387 */ /* 0x000fe20000100a00 */
[----:B0-----:R-:W-:Y:S01]  /*1f30*/  LEA R8, P3, R26, R49, 0x1 ;  /* 0x000000311a087211 */ /* 0x001fe200078608ff */
[----:B------:R-:W-:Y:S01]  /*1f40*/  IMAD R17, R2, 0x2, R47 ;  /* 0x0000000202117824 */ /* 0x000fe200078e022f */
[-C--:B------:R-:W-:Y:S02]  /*1f50*/  LEA.HI.X.SX32 R15, R30, R51.reuse, 0x1, P2 ;  /* 0x000000331e0f7211 */ /* 0x080fe400010f0eff */
[----:B------:R-:W-:Y:S01]  /*1f60*/  LEA R52, R119, R50, 0x1 ;  /* 0x0000003277347211 */ /* 0x000fe200078e08ff */
[----:B------:R-:W-:Y:S01]  /*1f70*/  IMAD R19, R2, 0x2, R17 ;  /* 0x0000000202137824 */ /* 0x000fe200078e0211 */
[----:B------:R-:W-:-:S02]  /*1f80*/  LEA.HI.X.SX32 R9, R26, R51, 0x1, P3 ;  /* 0x000000331a097211 */ /* 0x000fc400018f0eff */
[-C--:B-1----:R-:W-:Y:S01]  /*1f90*/  LEA R6, P4, R28, R49.reuse, 0x1 ;  /* 0x000000311c067211 */ /* 0x082fe200078808ff */
[C---:B------:R-:W-:Y:S01]  /*1fa0*/  IMAD R54, R119.reuse, 0x2, R52 ;  /* 0x0000000277367824 */ /* 0x040fe200078e0234 */
[----:B------:R-:W-:Y:S01]  /*1fb0*/  LEA R152, P2, R36, R49, 0x1 ;  /* 0x0000003124987211 */ /* 0x000fe200078408ff */
[----:B------:R0:W-:Y:S01]  /*1fc0*/  STL.64 [R1+0x320], R8 ;  /* 0x0003200801007387 */ /* 0x0001e20000100a00 */
[-C--:B------:R-:W-:Y:S01]  /*1fd0*/  LEA.HI.X.SX32 R7, R28, R51.reuse, 0x1, P4 ;  /* 0x000000331c077211 */ /* 0x080fe200020f0eff */
[C---:B------:R-:W-:Y:S01]  /*1fe0*/  IMAD R56, R119.reuse, 0x2, R54 ;  /* 0x0000000277387824 */ /* 0x040fe200078e0236 */
[----:B------:R-:W-:Y:S01]  /*1ff0*/  LEA.HI.X.SX32 R153, R36, R51, 0x1, P2 ;  /* 0x0000003324997211 */ /* 0x000fe200010f0eff */
[----:B------:R-:W-:Y:S01]  /*2000*/  IMAD R23, R2, 0x2, R19 ;  /* 0x0000000202177824 */ /* 0x000fe200078e0213 */
[C---:B------:R-:W-:Y:S01]  /*2010*/  LEA R156, P2, R42.reuse, R49, 0x1 ;  /* 0x000000312a9c7211 */ /* 0x040fe200078408ff */
[C---:B------:R-:W-:Y:S01]  /*2020*/  IMAD R58, R119.reuse, 0x2, R56 ;  /* 0x00000002773a7824 */ /* 0x040fe200078e0238 */
[----:B------:R1:W-:Y:S02]  /*2030*/  STL.64 [R1+0x318], R6 ;  /* 0x0003180601007387 */ /* 0x0003e40000100a00 */
[----:B------:R-:W-:Y:S01]  /*2040*/  LEA.HI.X.SX32 R157, R42, R51, 0x1, P2 ;  /* 0x000000332a9d7211 */ /* 0x000fe200010f0eff */
[----:B------:R-:W-:Y:S01]  /*2050*/  IMAD R60, R119, 0x2, R58 ;  /* 0x00000002773c7824 */ /* 0x000fe200078e023a */
[----:B------:R2:W-:Y:S01]  /*2060*/  STL.64 [R1+0x310], R14 ;  /* 0x0003100e01007387 */ /* 0x0005e20000100a00 */
[----:B0-----:R-:W-:-:S02]  /*2070*/  LEA R8, P3, R32, R49, 0x1 ;  /* 0x0000003120087211 */ /* 0x001fc400078608ff */
[----:B------:R-:W-:Y:S02]  /*2080*/  LEA R11, R2, R23, 0x1 ;  /* 0x00000017020b7211 */ /* 0x000fe400078e08ff */
[C---:B------:R-:W-:Y:S02]  /*2090*/  LEA R62, R119.reuse, R60, 0x1 ;  /* 0x0000003c773e7211 */ /* 0x040fe400078e08ff */
[----:B------:R-:W-:Y:S01]  /*20a0*/  LEA.HI.X.SX32 R9, R32, R51, 0x1, P3 ;  /* 0x0000003320097211 */ /* 0x000fe200018f0eff */
[----:B------:R-:W-:Y:S01]  /*20b0*/  IMAD R13, R2, 0x2, R11 ;  /* 0x00000002020d7824 */ /* 0x000fe200078e020b */
[C---:B-1----:R-:W-:Y:S01]  /*20c0*/  LEA R6, P4, R34.reuse, R49, 0x1 ;  /* 0x0000003122067211 */ /* 0x042fe200078808ff */
[C---:B------:R-:W-:Y:S02]  /*20d0*/  IMAD R64, R119.reuse, 0x2, R62 ;  /* 0x0000000277407824 */ /* 0x040fe400078e023e */
[----:B------:R0:W-:Y:S01]  /*20e0*/  STL.64 [R1+0x308], R8 ;  /* 0x0003080801007387 */ /* 0x0001e20000100a00 */
[----:B------:R-:W-:Y:S01]  /*20f0*/  LEA.HI.X.SX32 R7, R34, R51, 0x1, P4 ;  /* 0x0000003322077211 */ /* 0x000fe200020f0eff */
[----:B------:R-:W-:Y:S01]  /*2100*/  IMAD R66, R119, 0x2, R64 ;  /* 0x0000000277427824 */ /* 0x000fe200078e0240 */
[----:B--2---:R-:W-:Y:S01]  /*2110*/  LEA R14, P4, R40, R49, 0x1 ;  /* 0x00000031280e7211 */ /* 0x004fe200078808ff */
[----:B------:R-:W-:-:S02]  /*2120*/  IMAD R21, R2, 0x2, R13 ;  /* 0x0000000202157824 */ /* 0x000fc400078e020d */
[C---:B------:R-:W-:Y:S01]  /*2130*/  IMAD R68, R119.reuse, 0x2, R66 ;  /* 0x0000000277447824 */ /* 0x040fe200078e0242 */
[----:B------:R1:W-:Y:S01]  /*2140*/  STL.64 [R1+0x300], R6 ;  /* 0x0003000601007387 */ /* 0x0003e20000100a00 */
[----:B------:R-:W-:Y:S02]  /*2150*/  LEA.HI.X.SX32 R15, R40, R51, 0x1, P4 ;  /* 0x00000033280f7211 */ /* 0x000fe400020f0eff */
[----:B------:R-:W-:Y:S01]  /*2160*/  IMAD R70, R119, 0x2, R68 ;  /* 0x0000000277467824 */ /* 0x000fe200078e0244 */
[----:B0-----:R-:W-:-:S04]  /*2170*/  LEA R8, P3, R38, R49, 0x1 ;  /* 0x0000003126087211 */ /* 0x001fc800078608ff */
[C---:B------:R-:W-:Y:S02]  /*2180*/  LEA R72, R119.reuse, R70, 0x1 ;  /* 0x0000004677487211 */ /* 0x040fe400078e08ff */
[----:B------:R-:W-:Y:S02]  /*2190*/  LEA.HI.X.SX32 R9, R38, R51, 0x1, P3 ;  /* 0x0000003326097211 */ /* 0x000fe400018f0eff */
[C---:B------:R-:W-:Y:S01]  /*21a0*/  LEA R154, P3, R44.reuse, R49, 0x1 ;  /* 0x000000312c9a7211 */ /* 0x040fe200078608ff */
[C---:B------:R-:W-:Y:S02]  /*21b0*/  IMAD R74, R119.reuse, 0x2, R72 ;  /* 0x00000002774a7824 */ /* 0x040fe400078e0248 */
[----:B------:R0:W-:Y:S01]  /*21c0*/  STL.64 [R1+0x2f0], R8 ;  /* 0x0002f00801007387 */ /* 0x0001e20000100a00 */
[----:B------:R-:W-:Y:S01]  /*21d0*/  LEA.HI.X.SX32 R155, R44, R51, 0x1, P3 ;  /* 0x000000332c9b7211 */ /* 0x000fe200018f0eff */
[----:B------:R-:W-:Y:S02]  /*21e0*/  IMAD R76, R119, 0x2, R74 ;  /* 0x00000002774c7824 */ /* 0x000fe400078e024a */
[----:B------:R2:W-:Y:S01]  /*21f0*/  STL.64 [R1+0x2f8], R152 ;  /* 0x0002f89801007387 */ /* 0x0005e20000100a00 */
[----:B-1----:R-:W-:-:S02]  /*2200*/  IMAD R7, R2, 0x2, R21 ;  /* 0x0000000202077824 */ /* 0x002fc400078e0215 */
[C---:B------:R-:W-:Y:S01]  /*2210*/  IMAD R78, R119.reuse, 0x2, R76 ;  /* 0x00000002774e7824 */ /* 0x040fe200078e024c */
[----:B------:R1:W-:Y:S03]  /*2220*/  STL.64 [R1+0x2e8], R14 ;  /* 0x0002e80e01007387 */ /* 0x0003e60000100a00 */
[----:B------:R-:W-:Y:S01]  /*2230*/  IMAD R80, R119, 0x2, R78 ;  /* 0x0000000277507824 */ /* 0x000fe200078e024e */
[----:B------:R3:W-:Y:S01]  /*2240*/  STL.64 [R1+0x2e0], R156 ;  /* 0x0002e09c01007387 */ /* 0x0007e20000100a00 */
[----:B0-----:R-:W-:-:S03]  /*2250*/  LEA R9, R2, R7, 0x1 ;  /* 0x0000000702097211 */ /* 0x001fc600078e08ff */
[C---:B------:R-:W-:Y:S01]  /*2260*/  LEA R82, R119.reuse, R80, 0x1 ;  /* 0x0000005077527211 */ /* 0x040fe200078e08ff */
[----:B------:R0:W-:Y:S01]  /*2270*/  STL.64 [R1+0x2d8], R154 ;  /* 0x0002d89a01007387 */ /* 0x0001e20000100a00 */
[----:B--2---:R-:W-:Y:S01]  /*2280*/  LEA R152, P4, R46, R49, 0x1 ;  /* 0x000000312e987211 */ /* 0x004fe200078808ff */
[----:B-1----:R-:W-:Y:S02]  /*2290*/  IMAD R15, R2, 0x2, R9 ;  /* 0x00000002020f7824 */ /* 0x002fe400078e0209 */
[C---:B------:R-:W-:Y:S01]  /*22a0*/  IMAD R84, R119.reuse, 0x2, R82 ;  /* 0x0000000277547824 */ /* 0x040fe200078e0252 */
[----:B------:R-:W-:Y:S01]  /*22b0*/  LEA.HI.X.SX32 R153, R46, R51, 0x1, P4 ;  /* 0x000000332e997211 */ /* 0x000fe200020f0eff */
[----:B------:R-:W-:Y:S01]  /*22c0*/  IMAD R3, R2, 0x2, R15 ;  /* 0x0000000202037824 */ /* 0x000fe200078e020f */
[-C--:B---3--:R-:W-:Y:S01]  /*22d0*/  LEA R156, P2, R48, R49.reuse, 0x1 ;  /* 0x00000031309c7211 */ /* 0x088fe200078408ff */
[C---:B------:R-:W-:Y:S02]  /*22e0*/  IMAD R86, R119.reuse, 0x2, R84 ;  /* 0x0000000277567824 */ /* 0x040fe400078e0254 */
[----:B------:R1:W-:Y:S01]  /*22f0*/  STL.64 [R1+0x2d0], R152 ;  /* 0x0002d09801007387 */ /* 0x0003e20000100a00 */
[----:B0-----:R-:W-:Y:S01]  /*2300*/  LEA R154, P3, R50, R49, 0x1 ;  /* 0x00000031329a7211 */ /* 0x001fe200078608ff */
[C---:B------:R-:W-:Y:S01]  /*2310*/  IMAD R88, R119.reuse, 0x2, R86 ;  /* 0x0000000277587824 */ /* 0x040fe200078e0256 */
[-C--:B------:R-:W-:Y:S01]  /*2320*/  LEA.HI.X.SX32 R157, R48, R51.reuse, 0x1, P2 ;  /* 0x00000033309d7211 */ /* 0x080fe200010f0eff */
[----:B------:R-:W-:Y:S01]  /*2330*/  IMAD R5, R2, 0x2, R3 ;  /* 0x0000000202057824 */ /* 0x000fe200078e0203 */
[----:B------:R-:W-:Y:S01]  /*2340*/  LEA.HI.X.SX32 R155, R50, R51, 0x1, P3 ;  /* 0x00000033329b7211 */ /* 0x000fe200018f0eff */
[C---:B------:R-:W-:Y:S01]  /*2350*/  IMAD R90, R119.reuse, 0x2, R88 ;  /* 0x00000002775a7824 */ /* 0x040fe200078e0258 */
[-C--:B------:R-:W-:Y:S01]  /*2360*/  LEA R158, P2, R54, R49.reuse, 0x1 ;  /* 0x00000031369e7211 */ /* 0x080fe200078408ff */
[----:B------:R0:W-:Y:S03]  /*2370*/  STL.64 [R1+0x2c8], R156 ;  /* 0x0002c89c01007387 */ /* 0x0001e60000100a00 */
[----:B------:R-:W-:Y:S01]  /*2380*/  LEA R92, R119, R90, 0x1 ;  /* 0x0000005a775c7211 */ /* 0x000fe200078e08ff */
[----:B------:R2:W-:Y:S01]  /*2390*/  STL.64 [R1+0x2c0], R154 ;  /* 0x0002c09a01007387 */ /* 0x0005e20000100a00 */
[----:B-1----:R-:W-:-:S02]  /*23a0*/  LEA R152, P4, R52, R49, 0x1 ;  /* 0x0000003134987211 */ /* 0x002fc400078808ff */
[-C--:B------:R-:W-:Y:S01]  /*23b0*/  LEA.HI.X.SX32 R159, R54, R51.reuse, 0x1, P2 ;  /* 0x00000033369f7211 */ /* 0x080fe200010f0eff */
[C---:B------:R-:W-:Y:S01]  /*23c0*/  IMAD R94, R119.reuse, 0x2, R92 ;  /* 0x00000002775e7824 */ /* 0x040fe200078e025c */
[----:B------:R-:W-:Y:S02]  /*23d0*/  LEA.HI.X.SX32 R153, R52, R51, 0x1, P4 ;  /* 0x0000003334997211 */ /* 0x000fe400020f0eff */
[-C--:B0-----:R-:W-:Y:S01]  /*23e0*/  LEA R156, P3, R56, R49.reuse, 0x1 ;  /* 0x00000031389c7211 */ /* 0x081fe200078608ff */
[C---:B------:R-:W-:Y:S02]  /*23f0*/  IMAD R96, R119.reuse, 0x2, R94 ;  /* 0x0000000277607824 */ /* 0x040fe400078e025e */
[----:B------:R0:W-:Y:S01]  /*2400*/  STL.64 [R1+0x2b8], R152 ;  /* 0x0002b89801007387 */ /* 0x0001e20000100a00 */
[----:B--2---:R-:W-:Y:S01]  /*2410*/  LEA R154, P4, R58, R49, 0x1 ;  /* 0x000000313a9a7211 */ /* 0x004fe200078808ff */
[C---:B------:R-:W-:Y:S01]  /*2420*/  IMAD R98, R119.reuse, 0x2, R96 ;  /* 0x0000000277627824 */ /* 0x040fe200078e0260 */
[-C--:B------:R-:W-:Y:S01]  /*2430*/  LEA.HI.X.SX32 R157, R56, R51.reuse, 0x1, P3 ;  /* 0x00000033389d7211 */ /* 0x080fe200018f0eff */
[----:B------:R1:W-:Y:S01]  /*2440*/  STL.64 [R1+0x2b0], R158 ;  /* 0x0002b09e01007387 */ /* 0x0003e20000100a00 */
[----:B------:R-:W-:Y:S01]  /*2450*/  LEA.HI.X.SX32 R155, R58, R51, 0x1, P4 ;  /* 0x000000333a9b7211 */ /* 0x000fe200020f0eff */
[----:B------:R-:W-:-:S02]  /*2460*/  IMAD R100, R119, 0x2, R98 ;  /* 0x0000000277647824 */ /* 0x000fc400078e0262 */
[----:B------:R2:W-:Y:S01]  /*2470*/  STL.64 [R1+0x2a8], R156 ;  /* 0x0002a89c01007387 */ /* 0x0005e20000100a00 */
[----:B0-----:R-:W-:-:S03]  /*2480*/  LEA R152, P5, R60, R49, 0x1 ;  /* 0x000000313c987211 */ /* 0x001fc600078a08ff */
[----:B------:R0:W-:Y:S01]  /*2490*/  STL.64 [R1+0x2a0], R154 ;  /* 0x0002a09a01007387 */ /* 0x0001e20000100a00 */
[C---:B------:R-:W-:Y:S02]  /*24a0*/  LEA R102, R119.reuse, R100, 0x1 ;  /* 0x0000006477667211 */ /* 0x040fe400078e08ff */
[----:B------:R-:W-:Y:S02]  /*24b0*/  LEA.HI.X.SX32 R153, R60, R51, 0x1, P5 ;  /* 0x000000333c997211 */ /* 0x000fe400028f0eff */
[-C--:B-1----:R-:W-:Y:S01]  /*24c0*/  LEA R158, P2, R62, R49.reuse, 0x1 ;  /* 0x000000313e9e7211 */ /* 0x082fe200078408ff */
[C---:B------:R-:W-:Y:S01]  /*24d0*/  IMAD R104, R119.reuse, 0x2, R102 ;  /* 0x0000000277687824 */ /* 0x040fe200078e0266 */
[----:B--2---:R-:W-:Y:S01]  /*24e0*/  LEA R156, P3, R64, R49, 0x1 ;  /* 0x00000031409c7211 */ /* 0x004fe200078608ff */
[----:B------:R1:W-:Y:S01]  /*24f0*/  STL.64 [R1+0x298], R152 ;  /* 0x0002989801007387 */ /* 0x0003e20000100a00 */
[----:B------:R-:W-:Y:S01]  /*2500*/  LEA.HI.X.SX32 R159, R62, R51, 0x1, P2 ;  /* 0x000000333e9f7211 */ /* 0x000fe200010f0eff */
[----:B------:R-:W-:Y:S01]  /*2510*/  IMAD R106, R119, 0x2, R104 ;  /* 0x00000002776a7824 */ /* 0x000fe200078e0268 */
[----:B0-----:R-:W-:-:S02]  /*2520*/  LEA R154, P4, R66, R49, 0x1 ;  /* 0x00000031429a7211 */ /* 0x001fc400078808ff */
[-C--:B------:R-:W-:Y:S01]  /*2530*/  LEA.HI.X.SX32 R157, R64, R51.reuse, 0x1, P3 ;  /* 0x00000033409d7211 */ /* 0x080fe200018f0eff */
[----:B------:R0:W-:Y:S01]  /*2540*/  STL.64 [R1+0x290], R158 ;  /* 0x0002909e01007387 */ /* 0x0001e20000100a00 */
[----:B------:R-:W-:Y:S01]  /*2550*/  LEA.HI.X.SX32 R155, R66, R51, 0x1, P4 ;  /* 0x00000033429b7211 */ /* 0x000fe200020f0eff */
[C---:B------:R-:W-:Y:S02]  /*2560*/  IMAD R108, R119.reuse, 0x2, R106 ;  /* 0x00000002776c7824 */ /* 0x040fe400078e026a */
[----:B------:R2:W-:Y:S01]  /*2570*/  STL.64 [R1+0x288], R156 ;  /* 0x0002889c01007387 */ /* 0x0005e20000100a00 */
[C---:B-1----:R-:W-:Y:S01]  /*2580*/  LEA R152, P5, R68.reuse, R49, 0x1 ;  /* 0x0000003144987211 */ /* 0x042fe200078a08ff */
[----:B------:R-:W-:Y:S02]  /*2590*/  IMAD R110, R119, 0x2, R108 ;  /* 0x00000002776e7824 */ /* 0x000fe400078e026c */
[----:B------:R1:W-:Y:S01]  /*25a0*/  STL.64 [R1+0x280], R154 ;  /* 0x0002809a01007387 */ /* 0x0003e20000100a00 */
[----:B------:R-:W-:-:S02]  /*25b0*/  LEA.HI.X.SX32 R153, R68, R51, 0x1, P5 ;  /* 0x0000003344997211 */ /* 0x000fc400028f0eff */
[-C--:B0-----:R-:W-:Y:S02]  /*25c0*/  LEA R158, P2, R70, R49.reuse, 0x1 ;  /* 0x00000031469e7211 */ /* 0x081fe400078408ff */
[C---:B------:R-:W-:Y:S01]  /*25d0*/  LEA R112, R119.reuse, R110, 0x1 ;  /* 0x0000006e77707211 */ /* 0x040fe200078e08ff */
[----:B------:R0:W-:Y:S01]  /*25e0*/  STL.64 [R1+0x278], R152 ;  /* 0x0002789801007387 */ /* 0x0001e20000100a00 */
[----:B--2---:R-:W-:Y:S02]  /*25f0*/  LEA R156, P3, R72, R49, 0x1 ;  /* 0x00000031489c7211 */ /* 0x004fe400078608ff */
[----:B------:R-:W-:Y:S01]  /*2600*/  LEA.HI.X.SX32 R159, R70, R51, 0x1, P2 ;  /* 0x00000033469f7211 */ /* 0x000fe200010f0eff */
[C---:B------:R-:W-:Y:S01]  /*2610*/  IMAD R114, R119.reuse, 0x2, R112 ;  /* 0x0000000277727824 */ /* 0x040fe200078e0270 */
[----:B-1----:R-:W-:Y:S02]  /*2620*/  LEA R154, P4, R74, R49, 0x1 ;  /* 0x000000314a9a7211 */ /* 0x002fe400078808ff */
[-C--:B------:R-:W-:Y:S01]  /*2630*/  LEA.HI.X.SX32 R157, R72, R51.reuse, 0x1, P3 ;  /* 0x00000033489d7211 */ /* 0x080fe200018f0eff */
[----:B------:R1:W-:Y:S01]  /*2640*/  STL.64 [R1+0x270], R158 ;  /* 0x0002709e01007387 */ /* 0x0003e20000100a00 */
[----:B------:R-:W-:Y:S01]  /*2650*/  LEA.HI.X.SX32 R155, R74, R51, 0x1, P4 ;  /* 0x000000334a9b7211 */ /* 0x000fe200020f0eff */
[C---:B------:R-:W-:Y:S01]  /*2660*/  IMAD R116, R119.reuse, 0x2, R114 ;  /* 0x0000000277747824 */ /* 0x040fe200078e0272 */
[C---:B0-----:R-:W-:Y:S01]  /*2670*/  LEA R152, P5, R76.reuse, R49, 0x1 ;  /* 0x000000314c987211 */ /* 0x041fe200078a08ff */
[----:B------:R0:W-:Y:S02]  /*2680*/  STL.64 [R1+0x268], R156 ;  /* 0x0002689c01007387 */ /* 0x0001e40000100a00 */
[C---:B------:R-:W-:Y:S01]  /*2690*/  IMAD R118, R119.reuse, 0x2, R116 ;  /* 0x0000000277767824 */ /* 0x040fe200078e0274 */
[----:B------:R-:W-:Y:S01]  /*26a0*/  LEA.HI.X.SX32 R153, R76, R51, 0x1, P5 ;  /* 0x000000334c997211 */ /* 0x000fe200028f0eff */
[----:B------:R2:W-:Y:S03]  /*26b0*/  STL.64 [R1+0x260], R154 ;  /* 0x0002609a01007387 */ /* 0x0005e60000100a00 */
[----:B------:R-:W-:-:S02]  /*26c0*/  LEA R120, R119, R118, 0x1 ;  /* 0x0000007677787211 */ /* 0x000fc400078e08ff */
[-C--:B-1----:R-:W-:Y:S01]  /*26d0*/  LEA R158, P2, R78, R49.reuse, 0x1 ;  /* 0x000000314e9e7211 */ /* 0x082fe200078408ff */
[----:B------:R1:W-:Y:S02]  /*26e0*/  STL.64 [R1+0x258], R152 ;  /* 0x0002589801007387 */ /* 0x0003e40000100a00 */
[----:B------:R-:W-:Y:S01]  /*26f0*/  IMAD R122, R119, 0x2, R120 ;  /* 0x00000002777a7824 */ /* 0x000fe200078e0278 */
[----:B0-----:R-:W-:Y:S02]  /*2700*/  LEA R156, P3, R80, R49, 0x1 ;  /* 0x00000031509c7211 */ /* 0x001fe400078608ff */
[----:B------:R-:W-:Y:S02]  /*2710*/  LEA.HI.X.SX32 R159, R78, R51, 0x1, P2 ;  /* 0x000000334e9f7211 */ /* 0x000fe400010f0eff */
[----:B--2---:R-:W-:Y:S02]  /*2720*/  LEA R154, P4, R82, R49, 0x1 ;  /* 0x00000031529a7211 */ /* 0x004fe400078808ff */
[-C--:B------:R-:W-:Y:S01]  /*2730*/  LEA.HI.X.SX32 R157, R80, R51.reuse, 0x1, P3 ;  /* 0x00000033509d7211 */ /* 0x080fe200018f0eff */
[----:B------:R0:W-:Y:S01]  /*2740*/  STL.64 [R1+0x250], R158 ;  /* 0x0002509e01007387 */ /* 0x0001e20000100a00 */
[----:B------:R-:W-:-:S02]  /*2750*/  LEA.HI.X.SX32 R155, R82, R51, 0x1, P4 ;  /* 0x00000033529b7211 */ /* 0x000fc400020f0eff */
[C---:B-1----:R-:W-:Y:S01]  /*2760*/  LEA R152, P5, R84.reuse, R49, 0x1 ;  /* 0x0000003154987211 */ /* 0x042fe200078a08ff */
[----:B------:R1:W-:Y:S01]  /*2770*/  STL.64 [R1+0x248], R156 ;  /* 0x0002489c01007387 */ /* 0x0003e20000100a00 */
[C---:B------:R-:W-:Y:S02]  /*2780*/  LEA R4, R119.reuse, R122, 0x1 ;  /* 0x0000007a77047211 */ /* 0x040fe400078e08ff */
[----:B------:R-:W-:Y:S01]  /*2790*/  LEA.HI.X.SX32 R153, R84, R51, 0x1, P5 ;  /* 0x0000003354997211 */ /* 0x000fe200028f0eff */
[----:B------:R2:W-:Y:S02]  /*27a0*/  STL.64 [R1+0x240], R154 ;  /* 0x0002409a01007387 */ /* 0x0005e40000100a00 */
[C---:B------:R-:W-:Y:S01]  /*27b0*/  IMAD R124, R119.reuse, 0x2, R4 ;  /* 0x00000002777c7824 */ /* 0x040fe200078e0204 */
[-C--:B0-----:R-:W-:Y:S01]  /*27c0*/  LEA R158, P2, R86, R49.reuse, 0x1 ;  /* 0x00000031569e7211 */ /* 0x081fe200078408ff */
[----:B------:R0:W-:Y:S02]  /*27d0*/  STL.64 [R1+0x238], R152 ;  /* 0x0002389801007387 */ /* 0x0001e40000100a00 */
[----:B------:R-:W-:Y:S01]  /*27e0*/  IMAD R126, R119, 0x2, R124 ;  /* 0x00000002777e7824 */ /* 0x000fe200078e027c */
[----:B-1----:R-:W-:-:S02]  /*27f0*/  LEA R156, P3, R88, R49, 0x1 ;  /* 0x00000031589c7211 */ /* 0x002fc400078608ff */
[----:B------:R-:W-:Y:S01]  /*2800*/  LEA.HI.X.SX32 R159, R86, R51, 0x1, P2 ;  /* 0x00000033569f7211 */ /* 0x000fe200010f0eff */
[C---:B------:R-:W-:Y:S01]  /*2810*/  IMAD R128, R119.reuse, 0x2, R126 ;  /* 0x0000000277807824 */ /* 0x040fe200078e027e */
[----:B--2---:R-:W-:Y:S02]  /*2820*/  LEA R154, P4, R90, R49, 0x1 ;  /* 0x000000315a9a7211 */ /* 0x004fe400078808ff */
[-C--:B------:R-:W-:Y:S01]  /*2830*/  LEA.HI.X.SX32 R157, R88, R51.reuse, 0x1, P3 ;  /* 0x00000033589d7211 */ /* 0x080fe200018f0eff */
[----:B------:R1:W-:Y:S01]  /*2840*/  STL.64 [R1+0x230], R158 ;  /* 0x0002309e01007387 */ /* 0x0003e20000100a00 */
[----:B------:R-:W-:Y:S01]  /*2850*/  LEA.HI.X.SX32 R155, R90, R51, 0x1, P4 ;  /* 0x000000335a9b7211 */ /* 0x000fe200020f0eff */
[----:B------:R-:W-:Y:S01]  /*2860*/  IMAD R0, R119, 0x2, R128 ;  /* 0x0000000277007824 */ /* 0x000fe200078e0280 */
[----:B0-----:R-:W-:Y:S01]  /*2870*/  LEA R152, P5, R92, R49, 0x1 ;  /* 0x000000315c987211 */ /* 0x001fe200078a08ff */
[----:B------:R0:W-:Y:S01]  /*2880*/  STL.64 [R1+0x228], R156 ;  /* 0x0002289c01007387 */ /* 0x0001e20000100a00 */
[----:B------:R-:W-:-:S02]  /*2890*/  CS2R R88, SRZ ;  /* 0x0000000000587805 */ /* 0x000fc4000001ff00 */
[----:B------:R-:W-:Y:S02]  /*28a0*/  CS2R R90, SRZ ;  /* 0x00000000005a7805 */ /* 0x000fe4000001ff00 */
[----:B------:R-:W-:Y:S01]  /*28b0*/  LEA.HI.X.SX32 R153, R92, R51, 0x1, P5 ;  /* 0x000000335c997211 */ /* 0x000fe200028f0eff */
[----:B------:R2:W-:Y:S01]  /*28c0*/  STL.64 [R1+0x220], R154 ;  /* 0x0002209a01007387 */ /* 0x0005e20000100a00 */
[----:B------:R-:W-:Y:S02]  /*28d0*/  CS2R R92, SRZ ;  /* 0x00000000005c7805 */ /* 0x000fe4000001ff00 */
[-C--:B-1----:R-:W-:Y:S01]  /*28e0*/  LEA R158, P2, R94, R49.reuse, 0x1 ;  /* 0x000000315e9e7211 */ /* 0x082fe200078408ff */
[----:B------:R1:W-:Y:S01]  /*28f0*/  STL.64 [R1+0x218], R152 ;  /* 0x0002189801007387 */ /* 0x0003e20000100a00 */
[----:B0-----:R-:W-:Y:S02]  /*2900*/  LEA R156, P3, R96, R49, 0x1 ;  /* 0x00000031609c7211 */ /* 0x001fe400078608ff */
[----:B------:R-:W-:-:S02]  /*2910*/  LEA.HI.X.SX32 R159, R94, R51, 0x1, P2 ;  /* 0x000000335e9f7211 */ /* 0x000fc400010f0eff */
[----:B------:R-:W-:Y:S02]  /*2920*/  CS2R R94, SRZ ;  /* 0x00000000005e7805 */ /* 0x000fe4000001ff00 */
[----:B--2---:R-:W-:Y:S02]  /*2930*/  LEA R154, P4, R98, R49, 0x1 ;  /* 0x00000031629a7211 */ /* 0x004fe400078808ff */
[-C--:B------:R-:W-:Y:S01]  /*2940*/  LEA.HI.X.SX32 R157, R96, R51.reuse, 0x1, P3 ;  /* 0x00000033609d7211 */ /* 0x080fe200018f0eff */
[----:B------:R0:W-:Y:S01]  /*2950*/  STL.64 [R1+0x210], R158 ;  /* 0x0002109e01007387 */ /* 0x0001e20000100a00 */
[----:B------:R-:W-:Y:S02]  /*2960*/  LEA.HI.X.SX32 R155, R98, R51, 0x1, P4 ;  /* 0x00000033629b7211 */ /* 0x000fe400020f0eff */
[----:B------:R-:W-:Y:S02]  /*2970*/  CS2R R96, SRZ ;  /* 0x0000000000607805 */ /* 0x000fe4000001ff00 */
[----:B-1----:R-:W-:Y:S01]  /*2980*/  LEA R152, P5, R100, R49, 0x1 ;  /* 0x0000003164987211 */ /* 0x002fe200078a08ff */
[----:B------:R1:W-:Y:S01]  /*2990*/  STL.64 [R1+0x208], R156 ;  /* 0x0002089c01007387 */ /* 0x0003e20000100a00 */
[----:B------:R-:W-:-:S02]  /*29a0*/  CS2R R98, SRZ ;  /* 0x0000000000627805 */ /* 0x000fc4000001ff00 */
[----:B------:R-:W-:Y:S01]  /*29b0*/  LEA.HI.X.SX32 R153, R100, R51, 0x1, P5 ;  /* 0x0000003364997211 */ /* 0x000fe200028f0eff */
[----:B------:R2:W-:Y:S01]  /*29c0*/  STL.64 [R1+0x200], R154 ;  /* 0x0002009a01007387 */ /* 0x0005e20000100a00 */
[----:B------:R-:W-:Y:S02]  /*29d0*/  CS2R R100, SRZ ;  /* 0x0000000000647805 */ /* 0x000fe4000001ff00 */
[-C--:B0-----:R-:W-:Y:S01]  /*29e0*/  LEA R158, P2, R102, R49.reuse, 0x1 ;  /* 0x00000031669e7211 */ /* 0x081fe200078408ff */
[----:B------:R0:W-:Y:S01]  /*29f0*/  STL.64 [R1+0x1f8], R152 ;  /* 0x0001f89801007387 */ /* 0x0001e20000100a00 */
[----:B-1----:R-:W-:Y:S02]  /*2a00*/  LEA R156, P3, R104, R49, 0x1 ;  /* 0x00000031689c7211 */ /* 0x002fe400078608ff */
[----:B------:R-:W-:Y:S02]  /*2a10*/  LEA.HI.X.SX32 R159, R102, R51, 0x1, P2 ;  /* 0x00000033669f7211 */ /* 0x000fe400010f0eff */
[----:B------:R-:W-:-:S02]  /*2a20*/  CS2R R102, SRZ ;  /* 0x0000000000667805 */ /* 0x000fc4000001ff00 */
[----:B--2---:R-:W-:Y:S02]  /*2a30*/  LEA R154, P4, R106, R49, 0x1 ;  /* 0x000000316a9a7211 */ /* 0x004fe400078808ff */
[-C--:B------:R-:W-:Y:S01]  /*2a40*/  LEA.HI.X.SX32 R157, R104, R51.reuse, 0x1, P3 ;  /* 0x00000033689d7211 */ /* 0x080fe200018f0eff */
[----:B------:R1:W-:Y:S01]  /*2a50*/  STL.64 [R1+0x1f0], R158 ;  /* 0x0001f09e01007387 */ /* 0x0003e20000100a00 */
[----:B------:R-:W-:Y:S02]  /*2a60*/  LEA.HI.X.SX32 R155, R106, R51, 0x1, P4 ;  /* 0x000000336a9b7211 */ /* 0x000fe400020f0eff */
[----:B------:R-:W-:Y:S02]  /*2a70*/  CS2R R104, SRZ ;  /* 0x0000000000687805 */ /* 0x000fe4000001ff00 */
[----:B0-----:R-:W-:Y:S01]  /*2a80*/  LEA R152, P5, R108, R49, 0x1 ;  /* 0x000000316c987211 */ /* 0x001fe200078a08ff */
[----:B------:R0:W-:Y:S01]  /*2a90*/  STL.64 [R1+0x1e8], R156 ;  /* 0x0001e89c01007387 */ /* 0x0001e20000100a00 */
[----:B------:R-:W-:-:S02]  /*2aa0*/  CS2R R106, SRZ ;  /* 0x00000000006a7805 */ /* 0x000fc4000001ff00 */
[----:B------:R-:W-:Y:S01]  /*2ab0*/  LEA.HI.X.SX32 R153, R108, R51, 0x1, P5 ;  /* 0x000000336c997211 */ /* 0x000fe200028f0eff */
[----:B------:R2:W-:Y:S01]  /*2ac0*/  STL.64 [R1+0x1e0], R154 ;  /* 0x0001e09a01007387 */ /* 0x0005e20000100a00 */
[----:B------:R-:W-:Y:S02]  /*2ad0*/  CS2R R108, SRZ ;  /* 0x00000000006c7805 */ /* 0x000fe4000001ff00 */
[-C--:B-1----:R-:W-:Y:S01]  /*2ae0*/  LEA R158, P2, R110, R49.reuse, 0x1 ;  /* 0x000000316e9e7211 */ /* 0x082fe200078408ff */
[----:B------:R1:W-:Y:S01]  /*2af0*/  STL.64 [R1+0x1d8], R152 ;  /* 0x0001d89801007387 */ /* 0x0003e20000100a00 */
[----:B0-----:R-:W-:Y:S02]  /*2b00*/  LEA R156, P3, R112, R49, 0x1 ;  /* 0x00000031709c7211 */ /* 0x001fe400078608ff */
[----:B------:R-:W-:Y:S02]  /*2b10*/  LEA.HI.X.SX32 R159, R110, R51, 0x1, P2 ;  /* 0x000000336e9f7211 */ /* 0x000fe400010f0eff */
[----:B------:R-:W-:-:S02]  /*2b20*/  CS2R R110, SRZ ;  /* 0x00000000006e7805 */ /* 0x000fc4000001ff00 */
        /* <DEDUP_REMOVED lines=26> */
[----:B-1----:R-:W-:-:S03]  /*2cd0*/  LEA R158, P2, R124, R49, 0x1 ;  /* 0x000000317c9e7211 */ /* 0x002fc600078408ff */
[----:B------:R1:W-:Y:S01]  /*2ce0*/  STL.64 [R1+0x198], R152 ;  /* 0x0001989801007387 */ /* 0x0003e20000100a00 */
[----:B0-----:R-:W-:Y:S02]  /*2cf0*/  LEA R156, P3, R126, R49, 0x1 ;  /* 0x000000317e9c7211 */ /* 0x001fe400078608ff */
[----:B------:R-:W-:Y:S02]  /*2d00*/  LEA.HI.X.SX32 R159, R124, R51, 0x1, P2 ;  /* 0x000000337c9f7211 */ /* 0x000fe400010f0eff */
[----:B------:R-:W-:Y:S02]  /*2d10*/  CS2R R124, SRZ ;  /* 0x00000000007c7805 */ /* 0x000fe4000001ff00 */
[----:B--2---:R-:W-:Y:S02]  /*2d20*/  LEA R154, P4, R128, R49, 0x1 ;  /* 0x00000031809a7211 */ /* 0x004fe400078808ff */
[-C--:B------:R-:W-:Y:S01]  /*2d30*/  LEA.HI.X.SX32 R157, R126, R51.reuse, 0x1, P3 ;  /* 0x000000337e9d7211 */ /* 0x080fe200018f0eff */
[----:B------:R-:W-:Y:S01]  /*2d40*/  STL.64 [R1+0x190], R158 ;  /* 0x0001909e01007387 */ /* 0x000fe20000100a00 */
[----:B------:R-:W-:-:S02]  /*2d50*/  LEA.HI.X.SX32 R155, R128, R51, 0x1, P4 ;  /* 0x00000033809b7211 */ /* 0x000fc400020f0eff */
[----:B------:R-:W-:Y:S02]  /*2d60*/  CS2R R126, SRZ ;  /* 0x00000000007e7805 */ /* 0x000fe4000001ff00 */
[----:B-1----:R-:W-:Y:S01]  /*2d70*/  LEA R152, P5, R0, R49, 0x1 ;  /* 0x0000003100987211 */ /* 0x002fe200078a08ff */
[----:B------:R0:W-:Y:S01]  /*2d80*/  STL.64 [R1+0x188], R156 ;  /* 0x0001889c01007387 */ /* 0x0001e20000100a00 */
[----:B------:R-:W-:Y:S02]  /*2d90*/  LEA R49, R2, R5, 0x1 ;  /* 0x0000000502317211 */ /* 0x000fe400078e08ff */
[----:B------:R-:W-:Y:S02]  /*2da0*/  CS2R R128, SRZ ;  /* 0x0000000000807805 */ /* 0x000fe4000001ff00 */
[----:B------:R-:W-:Y:S01]  /*2db0*/  LEA.HI.X.SX32 R153, R0, R51, 0x1, P5 ;  /* 0x0000003300997211 */ /* 0x000fe200028f0eff */
[----:B------:R1:W-:Y:S01]  /*2dc0*/  STL.64 [R1+0x180], R154 ;  /* 0x0001809a01007387 */ /* 0x0003e20000100a00 */
[----:B------:R-:W-:Y:S01]  /*2dd0*/  IADD3.X R0, R130, UR5, R177, P0, P1 ;  /* 0x0000000582007c10 */ /* 0x000fe200087e24b1 */
[----:B------:R-:W-:Y:S01]  /*2de0*/  IMAD R51, R2, 0x2, R49 ;  /* 0x0000000202337824 */ /* 0x000fe200078e0231 */
[----:B------:R-:W-:Y:S01]  /*2df0*/  UMOV UR5, URZ ;  /* 0x0000003f00057c82 */ /* 0x000fe20008000000 */
[----:B------:R2:W-:Y:S01]  /*2e00*/  STL.64 [R1+0x178], R152 ;  /* 0x0001789801007387 */ /* 0x0005e20000100a00 */
[----:B------:R-:W-:Y:S01]  /*2e10*/  UIADD3.X UR11, UR5, 0x40000040, URZ, UP0, !UPT ;  /* 0x40000040050b7890 */ /* 0x000fe200087fe43f */
[----:B------:R-:W-:-:S02]  /*2e20*/  CS2R R130, SRZ ;  /* 0x0000000000827805 */ /* 0x000fc4000001ff00 */
[-C--:B0-----:R-:W-:Y:S01]  /*2e30*/  LEA R156, P0, R29, R176.reuse, 0x1 ;  /* 0x000000b01d9c7211 */ /* 0x081fe200078008ff */
[----:B------:R-:W-:Y:S02]  /*2e40*/  UIADD3.64 UR26, UR10, 0x2, URZ ;  /* 0x000000020a1a7897 */ /* 0x000fe4000fffe03f */
[----:B------:R-:W-:Y:S01]  /*2e50*/  UIADD3.64 UR30, UR10, 0x4, URZ ;  /* 0x000000040a1e7897 */ /* 0x000fe2000fffe03f */
[----:B-1----:R-:W-:Y:S01]  /*2e60*/  LEA R154, P1, R31, R176, 0x1 ;  /* 0x000000b01f9a7211 */ /* 0x002fe200078208ff */
[----:B------:R-:W-:Y:S01]  /*2e70*/  UIADD3.64 UR34, UR10, 0x3fe, URZ ;  /* 0x000003fe0a227897 */ /* 0x000fe2000fffe03f */
[----:B------:R-:W-:Y:S01]  /*2e80*/  LEA.HI.X.SX32 R157, R29, R0, 0x1, P0 ;  /* 0x000000001d9d7211 */ /* 0x000fe200000f0eff */
[C---:B------:R-:W-:Y:S01]  /*2e90*/  IMAD R29, R2.reuse, 0x2, R51 ;  /* 0x00000002021d7824 */ /* 0x040fe200078e0233 */
[----:B--2---:R-:W-:Y:S01]  /*2ea0*/  LEA R152, P2, R33, R176, 0x1 ;  /* 0x000000b021987211 */ /* 0x004fe200078408ff */
[----:B------:R-:W-:Y:S01]  /*2eb0*/  UIADD3.64 UR38, UR10, 0x400, URZ ;  /* 0x000004000a267897 */ /* 0x000fe2000fffe03f */
[-C--:B------:R-:W-:Y:S01]  /*2ec0*/  LEA.HI.X.SX32 R155, R31, R0.reuse, 0x1, P1 ;  /* 0x000000001f9b7211 */ /* 0x080fe200008f0eff */
[----:B------:R0:W-:Y:S01]  /*2ed0*/  STL.64 [R1+0x170], R156 ;  /* 0x0001709c01007387 */ /* 0x0001e20000100a00 */
[----:B------:R-:W-:Y:S01]  /*2ee0*/  LEA.HI.X.SX32 R153, R33, R0, 0x1, P2 ;  /* 0x0000000021997211 */ /* 0x000fe200010f0eff */
[----:B------:R-:W-:Y:S01]  /*2ef0*/  IMAD R31, R2, 0x2, R29 ;  /* 0x00000002021f7824 */ /* 0x000fe200078e021d */
[----:B------:R-:W-:Y:S01]  /*2f00*/  UIADD3.64 UR42, UR10, 0x402, URZ ;  /* 0x000004020a2a7897 */ /* 0x000fe2000fffe03f */
[----:B------:R1:W-:Y:S01]  /*2f10*/  STL.64 [R1+0x168], R154 ;  /* 0x0001689a01007387 */ /* 0x0003e20000100a00 */
[----:B------:R-:W-:-:S02]  /*2f20*/  UIADD3.64 UR14, UR10, 0x404, URZ ;  /* 0x000004040a0e7897 */ /* 0x000fc4000fffe03f */
[C---:B------:R-:W-:Y:S01]  /*2f30*/  LEA R33, R2.reuse, R31, 0x1 ;  /* 0x0000001f02217211 */ /* 0x040fe200078e08ff */
[----:B------:R2:W-:Y:S01]  /*2f40*/  STL.64 [R1+0x160], R152 ;  /* 0x0001609801007387 */ /* 0x0005e20000100a00 */
[-C--:B0-----:R-:W-:Y:S02]  /*2f50*/  LEA R156, P0, R35, R176.reuse, 0x1 ;  /* 0x000000b0239c7211 */ /* 0x081fe400078008ff */
[----:B-1----:R-:W-:Y:S02]  /*2f60*/  LEA R154, P1, R37, R176, 0x1 ;  /* 0x000000b0259a7211 */ /* 0x002fe400078208ff */
[----:B------:R-:W-:Y:S01]  /*2f70*/  LEA.HI.X.SX32 R157, R35, R0, 0x1, P0 ;  /* 0x00000000239d7211 */ /* 0x000fe200000f0eff */
[C---:B------:R-:W-:Y:S01]  /*2f80*/  IMAD R35, R2.reuse, 0x2, R33 ;  /* 0x0000000202237824 */ /* 0x040fe200078e0221 */
[----:B--2---:R-:W-:Y:S02]  /*2f90*/  LEA R152, P2, R39, R176, 0x1 ;  /* 0x000000b027987211 */ /* 0x004fe400078408ff */
[-C--:B------:R-:W-:Y:S01]  /*2fa0*/  LEA.HI.X.SX32 R155, R37, R0.reuse, 0x1, P1 ;  /* 0x00000000259b7211 */ /* 0x080fe200008f0eff */
[----:B------:R0:W-:Y:S01]  /*2fb0*/  STL.64 [R1+0x158], R156 ;  /* 0x0001589c01007387 */ /* 0x0001e20000100a00 */
[----:B------:R-:W-:Y:S01]  /*2fc0*/  LEA.HI.X.SX32 R153, R39, R0, 0x1, P2 ;  /* 0x0000000027997211 */ /* 0x000fe200010f0eff */
[----:B------:R-:W-:-:S02]  /*2fd0*/  IMAD R37, R2, 0x2, R35 ;  /* 0x0000000202257824 */ /* 0x000fc400078e0223 */
[----:B------:R1:W-:Y:S02]  /*2fe0*/  STL.64 [R1+0x150], R154 ;  /* 0x0001509a01007387 */ /* 0x0003e40000100a00 */
[----:B------:R-:W-:Y:S02]  /*2ff0*/  IMAD R39, R2, 0x2, R37 ;  /* 0x0000000202277824 */ /* 0x000fe400078e0225 */
[----:B------:R2:W-:Y:S01]  /*3000*/  STL.64 [R1+0x148], R152 ;  /* 0x0001489801007387 */ /* 0x0005e20000100a00 */
[-C--:B0-----:R-:W-:Y:S02]  /*3010*/  LEA R156, P0, R41, R176.reuse, 0x1 ;  /* 0x000000b0299c7211 */ /* 0x081fe400078008ff */
[----:B-1----:R-:W-:Y:S02]  /*3020*/  LEA R154, P1, R43, R176, 0x1 ;  /* 0x000000b02b9a7211 */ /* 0x002fe400078208ff */
[----:B------:R-:W-:Y:S02]  /*3030*/  LEA.HI.X.SX32 R157, R41, R0, 0x1, P0 ;  /* 0x00000000299d7211 */ /* 0x000fe400000f0eff */
[----:B--2---:R-:W-:-:S02]  /*3040*/  LEA R152, P2, R45, R176, 0x1 ;  /* 0x000000b02d987211 */ /* 0x004fc400078408ff */
[-C--:B------:R-:W-:Y:S01]  /*3050*/  LEA.HI.X.SX32 R155, R43, R0.reuse, 0x1, P1 ;  /* 0x000000002b9b7211 */ /* 0x080fe200008f0eff */
[----:B------:R0:W-:Y:S01]  /*3060*/  STL.64 [R1+0x140], R156 ;  /* 0x0001409c01007387 */ /* 0x0001e20000100a00 */
[----:B------:R-:W-:-:S03]  /*3070*/  LEA.HI.X.SX32 R153, R45, R0, 0x1, P2 ;  /* 0x000000002d997211 */ /* 0x000fc600010f0eff */
[----:B------:R1:W-:Y:S04]  /*3080*/  STL.64 [R1+0x138], R154 ;  /* 0x0001389a01007387 */ /* 0x0003e80000100a00 */
[----:B------:R2:W-:Y:S01]  /*3090*/  STL.64 [R1+0x130], R152 ;  /* 0x0001309801007387 */ /* 0x0005e20000100a00 */
[-C--:B0-----:R-:W-:Y:S02]  /*30a0*/  LEA R156, P0, R25, R176.reuse, 0x1 ;  /* 0x000000b0199c7211 */ /* 0x081fe400078008ff */
[----:B-1----:R-:W-:Y:S02]  /*30b0*/  LEA R154, P1, R27, R176, 0x1 ;  /* 0x000000b01b9a7211 */ /* 0x002fe400078208ff */
[----:B------:R-:W-:Y:S02]  /*30c0*/  LEA.HI.X.SX32 R157, R25, R0, 0x1, P0 ;  /* 0x00000000199d7211 */ /* 0x000fe400000f0eff */
[----:B--2---:R-:W-:-:S02]  /*30d0*/  LEA R152, P2, R47, R176, 0x1 ;  /* 0x000000b02f987211 */ /* 0x004fc400078408ff */
[-C--:B------:R-:W-:Y:S01]  /*30e0*/  LEA.HI.X.SX32 R155, R27, R0.reuse, 0x1, P1 ;  /* 0x000000001b9b7211 */ /* 0x080fe200008f0eff */
[----:B------:R0:W-:Y:S01]  /*30f0*/  STL.64 [R1+0x128], R156 ;  /* 0x0001289c01007387 */ /* 0x0001e20000100a00 */
[----:B------:R-:W-:Y:S02]  /*3100*/  LEA.HI.X.SX32 R153, R47, R0, 0x1, P2 ;  /* 0x000000002f997211 */ /* 0x000fe400010f0eff */
[C---:B------:R-:W-:Y:S01]  /*3110*/  LEA R25, R2.reuse, R39, 0x1 ;  /* 0x0000002702197211 */ /* 0x040fe200078e08ff */
[----:B------:R1:W-:Y:S04]  /*3120*/  STL.64 [R1+0x120], R154 ;  /* 0x0001209a01007387 */ /* 0x0003e80000100a00 */
[----:B------:R2:W-:Y:S01]  /*3130*/  STL.64 [R1+0x118], R152 ;  /* 0x0001189801007387 */ /* 0x0005e20000100a00 */
[----:B------:R-:W-:Y:S01]  /*3140*/  IMAD R27, R2, 0x2, R25 ;  /* 0x00000002021b7824 */ /* 0x000fe200078e0219 */
[----:B0-----:R-:W-:-:S02]  /*3150*/  LEA R156, P0, R17, R176, 0x1 ;  /* 0x000000b0119c7211 */ /* 0x001fc400078008ff */
[----:B-1----:R-:W-:Y:S02]  /*3160*/  LEA R154, P1, R19, R176, 0x1 ;  /* 0x000000b0139a7211 */ /* 0x002fe400078208ff */
[----:B------:R-:W-:Y:S01]  /*3170*/  LEA.HI.X.SX32 R157, R17, R0, 0x1, P0 ;  /* 0x00000000119d7211 */ /* 0x000fe200000f0eff */
[C---:B------:R-:W-:Y:S01]  /*3180*/  IMAD R17, R2.reuse, 0x2, R27 ;  /* 0x0000000202117824 */ /* 0x040fe200078e021b */
[----:B--2---:R-:W-:Y:S02]  /*3190*/  LEA R152, P2, R23, R176, 0x1 ;  /* 0x000000b017987211 */ /* 0x004fe400078408ff */
[-C--:B------:R-:W-:Y:S01]  /*31a0*/  LEA.HI.X.SX32 R155, R19, R0.reuse, 0x1, P1 ;  /* 0x00000000139b7211 */ /* 0x080fe200008f0eff */
[----:B------:R0:W-:Y:S01]  /*31b0*/  STL.64 [R1+0x110], R156 ;  /* 0x0001109c01007387 */ /* 0x0001e20000100a00 */
[----:B------:R-:W-:Y:S01]  /*31c0*/  LEA.HI.X.SX32 R153, R23, R0, 0x1, P2 ;  /* 0x0000000017997211 */ /* 0x000fe200010f0eff */
[----:B------:R-:W-:Y:S02]  /*31d0*/  IMAD R19, R2, 0x2, R17 ;  /* 0x0000000202137824 */ /* 0x000fe400078e0211 */
[----:B------:R1:W-:Y:S04]  /*31e0*/  STL.64 [R1+0x108], R154 ;  /* 0x0001089a01007387 */ /* 0x0003e80000100a00 */
[----:B------:R2:W-:Y:S01]  /*31f0*/  STL.64 [R1+0x100], R152 ;  /* 0x0001009801007387 */ /* 0x0005e20000100a00 */
[----:B0-----:R-:W-:-:S02]  /*3200*/  LEA R156, P0, R11, R176, 0x1 ;  /* 0x000000b00b9c7211 */ /* 0x001fc400078008ff */
[----:B-1----:R-:W-:Y:S02]  /*3210*/  LEA R154, P1, R13, R176, 0x1 ;  /* 0x000000b00d9a7211 */ /* 0x002fe400078208ff */
[----:B------:R-:W-:Y:S02]  /*3220*/  LEA.HI.X.SX32 R157, R11, R0, 0x1, P0 ;  /* 0x000000000b9d7211 */ /* 0x000fe400000f0eff */
[----:B--2---:R-:W-:Y:S02]  /*3230*/  LEA R152, P2, R21, R176, 0x1 ;  /* 0x000000b015987211 */ /* 0x004fe400078408ff */
[-C--:B------:R-:W-:Y:S01]  /*3240*/  LEA.HI.X.SX32 R155, R13, R0.reuse, 0x1, P1 ;  /* 0x000000000d9b7211 */ /* 0x080fe200008f0eff */
[----:B------:R-:W-:Y:S01]  /*3250*/  STL.64 [R1+0xf8], R156 ;  /* 0x0000f89c01007387 */ /* 0x000fe20000100a00 */
[----:B------:R-:W-:Y:S02]  /*3260*/  LEA.HI.X.SX32 R153, R21, R0, 0x1, P2 ;  /* 0x0000000015997211 */ /* 0x000fe400010f0eff */
[----:B------:R-:W-:Y:S01]  /*3270*/  LEA R22, P2, R15, R176, 0x1 ;  /* 0x000000b00f167211 */ /* 0x000fe200078408ff */
[----:B------:R0:W-:Y:S01]  /*3280*/  STL.64 [R1+0xf0], R154 ;  /* 0x0000f09a01007387 */ /* 0x0001e20000100a00 */
[----:B------:R-:W-:-:S02]  /*3290*/  LEA R11, R2, R19, 0x1 ;  /* 0x00000013020b7211 */ /* 0x000fc400078e08ff */
[----:B------:R-:W-:Y:S01]  /*32a0*/  LEA.HI.X.SX32 R23, R15, R0, 0x1, P2 ;  /* 0x000000000f177211 */ /* 0x000fe200010f0eff */
[----:B------:R1:W-:Y:S01]  /*32b0*/  STL.64 [R1+0xe8], R152 ;  /* 0x0000e89801007387 */ /* 0x0003e20000100a00 */
[----:B------:R-:W-:Y:S01]  /*32c0*/  LEA R20, P2, R49, R176, 0x1 ;  /* 0x000000b031147211 */ /* 0x000fe200078408ff */
[----:B------:R-:W-:-:S03]  /*32d0*/  IMAD R13, R2, 0x2, R11 ;  /* 0x00000002020d7824 */ /* 0x000fc600078e020b */
[----:B------:R-:W-:Y:S02]  /*32e0*/  LEA.HI.X.SX32 R21, R49, R0, 0x1, P2 ;  /* 0x0000000031157211 */ /* 0x000fe400010f0eff */
[-C--:B------:R-:W-:Y:S02]  /*32f0*/  LEA R4, P2, R31, R176.reuse, 0x1 ;  /* 0x000000b01f047211 */ /* 0x080fe400078408ff */
[-C--:B0-----:R-:W-:Y:S02]  /*3300*/  LEA R154, P0, R7, R176.reuse, 0x1 ;  /* 0x000000b0079a7211 */ /* 0x081fe400078008ff */
[----:B-1----:R-:W-:Y:S02]  /*3310*/  LEA R152, P1, R9, R176, 0x1 ;  /* 0x000000b009987211 */ /* 0x002fe400078208ff */
[-C--:B------:R-:W-:Y:S01]  /*3320*/  LEA.HI.X.SX32 R155, R7, R0.reuse, 0x1, P0 ;  /* 0x00000000079b7211 */ /* 0x080fe200000f0eff */
[----:B------:R-:W-:Y:S01]  /*3330*/  IMAD R7, R2, 0x2, R13 ;  /* 0x0000000202077824 */ /* 0x000fe200078e020d */
[----:B------:R-:W-:-:S03]  /*3340*/  LEA.HI.X.SX32 R153, R9, R0, 0x1, P1 ;  /* 0x0000000009997211 */ /* 0x000fc600008f0eff */
[----:B------:R-:W-:Y:S01]  /*3350*/  STL.64 [R1+0xe0], R154 ;  /* 0x0000e09a01007387 */ /* 0x000fe20000100a00 */
[----:B------:R-:W-:-:S03]  /*3360*/  IMAD R9, R2, 0x2, R7 ;  /* 0x0000000202097824 */ /* 0x000fc600078e0207 */
[----:B------:R0:W-:Y:S04]  /*3370*/  STL.64 [R1+0xd8], R152 ;  /* 0x0000d89801007387 */ /* 0x0001e80000100a00 */
[----:B------:R1:W-:Y:S01]  /*3380*/  STL.64 [R1+0xd0], R22 ;  /* 0x0000d01601007387 */ /* 0x0003e20000100a00 */
[-C--:B0-----:R-:W-:Y:S02]  /*3390*/  LEA R152, P0, R3, R176.reuse, 0x1 ;  /* 0x000000b003987211 */ /* 0x081fe400078008ff */
[----:B-1----:R-:W-:Y:S02]  /*33a0*/  LEA R22, P1, R5, R176, 0x1 ;  /* 0x000000b005167211 */ /* 0x002fe400078208ff */
[-C--:B------:R-:W-:Y:S02]  /*33b0*/  LEA.HI.X.SX32 R153, R3, R0.reuse, 0x1, P0 ;  /* 0x0000000003997211 */ /* 0x080fe400000f0eff */
[----:B------:R-:W-:-:S02]  /*33c0*/  LEA.HI.X.SX32 R23, R5, R0, 0x1, P1 ;  /* 0x0000000005177211 */ /* 0x000fc400008f0eff */
[C---:B------:R-:W-:Y:S01]  /*33d0*/  LEA R14, P1, R29.reuse, R176, 0x1 ;  /* 0x000000b01d0e7211 */ /* 0x040fe200078208ff */
[----:B------:R-:W-:Y:S01]  /*33e0*/  STL.64 [R1+0xc8], R152 ;  /* 0x0000c89801007387 */ /* 0x000fe20000100a00 */
[----:B------:R-:W-:Y:S02]  /*33f0*/  LEA R3, R2, R9, 0x1 ;  /* 0x0000000902037211 */ /* 0x000fe400078e08ff */
[-C--:B------:R-:W-:Y:S01]  /*3400*/  LEA.HI.X.SX32 R15, R29, R0.reuse, 0x1, P1 ;  /* 0x000000001d0f7211 */ /* 0x080fe200008f0eff */
[----:B------:R0:W-:Y:S01]  /*3410*/  STL.64 [R1+0xc0], R22 ;  /* 0x0000c01601007387 */ /* 0x0001e20000100a00 */
[----:B------:R-:W-:-:S03]  /*3420*/  LEA.HI.X.SX32 R5, R31, R0, 0x1, P2 ;  /* 0x000000001f057211 */ /* 0x000fc600010f0eff */
[----:B------:R1:W-:Y:S01]  /*3430*/  STL.64 [R1+0xb8], R20 ;  /* 0x0000b81401007387 */ /* 0x0003e20000100a00 */
[----:B0-----:R-:W-:-:S04]  /*3440*/  LEA R22, P0, R51, R176, 0x1 ;  /* 0x000000b033167211 */ /* 0x001fc800078008ff */
[----:B------:R-:W-:Y:S01]  /*3450*/  LEA.HI.X.SX32 R23, R51, R0, 0x1, P0 ;  /* 0x0000000033177211 */ /* 0x000fe200000f0eff */
[----:B-1----:R-:W-:Y:S01]  /*3460*/  IMAD R21, R2, 0x2, R3 ;  /* 0x0000000202157824 */ /* 0x002fe200078e0203 */
[----:B------:R-:W-:-:S03]  /*3470*/  LEA R152, P0, R33, R176, 0x1 ;  /* 0x000000b021987211 */ /* 0x000fc600078008ff */
[----:B------:R0:W-:Y:S01]  /*3480*/  STL.64 [R1+0xb0], R22 ;  /* 0x0000b01601007387 */ /* 0x0001e20000100a00 */
[----:B------:R-:W-:-:S03]  /*3490*/  LEA.HI.X.SX32 R153, R33, R0, 0x1, P0 ;  /* 0x0000000021997211 */ /* 0x000fc600000f0eff */
[----:B------:R1:W-:Y:S04]  /*34a0*/  STL.64 [R1+0xa8], R14 ;  /* 0x0000a80e01007387 */ /* 0x0003e80000100a00 */
[----:B------:R2:W-:Y:S01]  /*34b0*/  STL.64 [R1+0xa0], R4 ;  /* 0x0000a00401007387 */ /* 0x0005e20000100a00 */
[----:B0-----:R-:W-:-:S03]  /*34c0*/  IMAD R23, R2, 0x2, R21 ;  /* 0x0000000202177824 */ /* 0x001fc600078e0215 */
[----:B------:R0:W-:Y:S01]  /*34d0*/  STL.64 [R1+0x98], R152 ;  /* 0x0000989801007387 */ /* 0x0001e20000100a00 */
[----:B-1----:R-:W-:Y:S01]  /*34e0*/  LEA R14, P1, R35, R176, 0x1 ;  /* 0x000000b0230e7211 */ /* 0x002fe200078208ff */
[----:B------:R-:W-:-:S03]  /*34f0*/  IMAD R29, R2, 0x2, R23 ;  /* 0x00000002021d7824 */ /* 0x000fc600078e0217 */
[----:B------:R-:W-:Y:S02]  /*3500*/  LEA.HI.X.SX32 R15, R35, R0, 0x1, P1 ;  /* 0x00000000230f7211 */ /* 0x000fe400008f0eff */
[C---:B--2---:R-:W-:Y:S02]  /*3510*/  LEA R4, P2, R37.reuse, R176, 0x1 ;  /* 0x000000b025047211 */ /* 0x044fe400078408ff */
[C---:B------:R-:W-:Y:S01]  /*3520*/  LEA R31, R2.reuse, R29, 0x1 ;  /* 0x0000001d021f7211 */ /* 0x040fe200078e08ff */
[----:B------:R1:W-:Y:S01]  /*3530*/  STL.64 [R1+0x90], R14 ;  /* 0x0000900e01007387 */ /* 0x0003e20000100a00 */
[----:B------:R-:W-:Y:S02]  /*3540*/  LEA.HI.X.SX32 R5, R37, R0, 0x1, P2 ;  /* 0x0000000025057211 */ /* 0x000fe400010f0eff */
[C---:B0-----:R-:W-:Y:S01]  /*3550*/  LEA R152, P0, R39.reuse, R176, 0x1 ;  /* 0x000000b027987211 */ /* 0x041fe200078008ff */
[----:B------:R-:W-:Y:S02]  /*3560*/  IMAD R33, R2, 0x2, R31 ;  /* 0x0000000202217824 */ /* 0x000fe400078e021f */
[----:B------:R0:W-:Y:S01]  /*3570*/  STL.64 [R1+0x88], R4 ;  /* 0x0000880401007387 */ /* 0x0001e20000100a00 */
[----:B------:R-:W-:-:S02]  /*3580*/  LEA.HI.X.SX32 R153, R39, R0, 0x1, P0 ;  /* 0x0000000027997211 */ /* 0x000fc400000f0eff */
[----:B-1----:R-:W-:-:S03]  /*3590*/  LEA R14, P1, R25, R176, 0x1 ;  /* 0x000000b0190e7211 */ /* 0x002fc600078208ff */
[----:B------:R1:W-:Y:S01]  /*35a0*/  STL.64 [R1+0x80], R152 ;  /* 0x0000809801007387 */ /* 0x0003e20000100a00 */
[----:B------:R-:W-:Y:S01]  /*35b0*/  LEA.HI.X.SX32 R15, R25, R0, 0x1, P1 ;  /* 0x00000000190f7211 */ /* 0x000fe200008f0eff */
[----:B------:R-:W-:Y:S01]  /*35c0*/  IMAD R25, R2, 0x2, R33 ;  /* 0x0000000202197824 */ /* 0x000fe200078e0221 */
[----:B0-----:R-:W-:-:S03]  /*35d0*/  LEA R4, P2, R27, R176, 0x1 ;  /* 0x000000b01b047211 */ /* 0x001fc600078408ff */
[----:B------:R0:W-:Y:S01]  /*35e0*/  STL.64 [R1+0x78], R14 ;  /* 0x0000780e01007387 */ /* 0x0001e20000100a00 */
[----:B------:R-:W-:Y:S01]  /*35f0*/  LEA.HI.X.SX32 R5, R27, R0, 0x1, P2 ;  /* 0x000000001b057211 */ /* 0x000fe200010f0eff */
[----:B------:R-:W-:Y:S01]  /*3600*/  IMAD R27, R2, 0x2, R25 ;  /* 0x00000002021b7824 */ /* 0x000fe200078e0219 */
[----:B-1----:R-:W-:-:S03]  /*3610*/  LEA R152, P0, R17, R176, 0x1 ;  /* 0x000000b011987211 */ /* 0x002fc600078008ff */
[----:B------:R1:W-:Y:S01]  /*3620*/  STL.64 [R1+0x70], R4 ;  /* 0x0000700401007387 */ /* 0x0003e20000100a00 */
[----:B------:R-:W-:Y:S02]  /*3630*/  LEA.HI.X.SX32 R153, R17, R0, 0x1, P0 ;  /* 0x0000000011997211 */ /* 0x000fe400000f0eff */
[----:B0-----:R-:W-:-:S03]  /*3640*/  LEA R14, P1, R19, R176, 0x1 ;  /* 0x000000b0130e7211 */ /* 0x001fc600078208ff */
[----:B------:R0:W-:Y:S01]  /*3650*/  STL.64 [R1+0x68], R152 ;  /* 0x0000689801007387 */ /* 0x0001e20000100a00 */
[----:B------:R-:W-:Y:S02]  /*3660*/  LEA.HI.X.SX32 R15, R19, R0, 0x1, P1 ;  /* 0x00000000130f7211 */ /* 0x000fe400008f0eff */
[C---:B-1----:R-:W-:Y:S02]  /*3670*/  LEA R4, P2, R11.reuse, R176, 0x1 ;  /* 0x000000b00b047211 */ /* 0x042fe400078408ff */
[----:B------:R-:W-:Y:S01]  /*3680*/  LEA R19, R2, R27, 0x1 ;  /* 0x0000001b02137211 */ /* 0x000fe200078e08ff */
[----:B------:R1:W-:Y:S01]  /*3690*/  STL.64 [R1+0x60], R14 ;  /* 0x0000600e01007387 */ /* 0x0003e20000100a00 */
[----:B------:R-:W-:Y:S02]  /*36a0*/  LEA.HI.X.SX32 R5, R11, R0, 0x1, P2 ;  /* 0x000000000b057211 */ /* 0x000fe400010f0eff */
[-C--:B------:R-:W-:Y:S02]  /*36b0*/  LEA R16, P1, R7, R176.reuse, 0x1 ;  /* 0x000000b007107211 */ /* 0x080fe400078208ff */
[----:B0-----:R-:W-:Y:S01]  /*36c0*/  LEA R152, P0, R13, R176, 0x1 ;  /* 0x000000b00d987211 */ /* 0x001fe200078008ff */
[----:B------:R0:W-:Y:S01]  /*36d0*/  STL.64 [R1+0x58], R4 ;  /* 0x0000580401007387 */ /* 0x0001e20000100a00 */
[----:B------:R-:W-:-:S02]  /*36e0*/  LEA.HI.X.SX32 R17, R7, R0, 0x1, P1 ;  /* 0x0000000007117211 */ /* 0x000fc400008f0eff */
[----:B------:R-:W-:Y:S02]  /*36f0*/  LEA.HI.X.SX32 R153, R13, R0, 0x1, P0 ;  /* 0x000000000d997211 */ /* 0x000fe400000f0eff */
[-C--:B------:R-:W-:Y:S02]  /*3700*/  LEA R12, P0, R3, R176.reuse, 0x1 ;  /* 0x000000b0030c7211 */ /* 0x080fe400078008ff */
[-C--:B-1----:R-:W-:Y:S02]  /*3710*/  LEA R14, P2, R9, R176.reuse, 0x1 ;  /* 0x000000b0090e7211 */ /* 0x082fe400078408ff */
[----:B------:R-:W-:Y:S02]  /*3720*/  LEA R10, P1, R21, R176, 0x1 ;  /* 0x000000b0150a7211 */ /* 0x000fe400078208ff */
[----:B------:R-:W-:Y:S01]  /*3730*/  LEA.HI.X.SX32 R15, R9, R0, 0x1, P2 ;  /* 0x00000000090f7211 */ /* 0x000fe200010f0eff */
[----:B0-----:R-:W-:Y:S01]  /*3740*/  IMAD R5, R2, 0x2, R19 ;  /* 0x0000000202057824 */ /* 0x001fe200078e0213 */
[----:B------:R-:W-:-:S02]  /*3750*/  LEA R6, P2, R23, R176, 0x1 ;  /* 0x000000b017067211 */ /* 0x000fc400078408ff */
[-C--:B------:R-:W-:Y:S01]  /*3760*/  LEA.HI.X.SX32 R13, R3, R0.reuse, 0x1, P0 ;  /* 0x00000000030d7211 */ /* 0x080fe200000f0eff */
[----:B------:R0:W-:Y:S01]  /*3770*/  STL.64 [R1+0x40], R14 ;  /* 0x0000400e01007387 */ /* 0x0001e20000100a00 */
[-C--:B------:R-:W-:Y:S02]  /*3780*/  LEA.HI.X.SX32 R11, R21, R0.reuse, 0x1, P1 ;  /* 0x00000000150b7211 */ /* 0x080fe400008f0eff */
[----:B------:R-:W-:Y:S01]  /*3790*/  LEA.HI.X.SX32 R7, R23, R0, 0x1, P2 ;  /* 0x0000000017077211 */ /* 0x000fe200010f0eff */
[----:B------:R-:W-:Y:S01]  /*37a0*/  STL.64 [R1+0x50], R152 ;  /* 0x0000509801007387 */ /* 0x000fe20000100a00 */
[----:B------:R-:W-:-:S03]  /*37b0*/  LEA R8, P1, R31, R176, 0x1 ;  /* 0x000000b01f087211 */ /* 0x000fc600078208ff */
[----:B------:R1:W-:Y:S01]  /*37c0*/  STL.64 [R1+0x48], R16 ;  /* 0x0000481001007387 */ /* 0x0003e20000100a00 */
[----:B------:R-:W-:Y:S01]  /*37d0*/  LEA.HI.X.SX32 R9, R31, R0, 0x1, P1 ;  /* 0x000000001f097211 */ /* 0x000fe200008f0eff */
[C---:B0-----:R-:W-:Y:S02]  /*37e0*/  IMAD R15, R2.reuse, 0x2, R5 ;  /* 0x00000002020f7824 */ /* 0x041fe400078e0205 */
[----:B------:R0:W-:Y:S04]  /*37f0*/  STL.64 [R1+0x38], R12 ;  /* 0x0000380c01007387 */ /* 0x0001e80000100a00 */
[----:B------:R2:W-:Y:S01]  /*3800*/  STL.64 [R1+0x30], R10 ;  /* 0x0000300a01007387 */ /* 0x0005e20000100a00 */
[----:B-1----:R-:W-:-:S03]  /*3810*/  IMAD R17, R2, 0x2, R15 ;  /* 0x0000000202117824 */ /* 0x002fc600078e020f */
[----:B------:R1:W-:Y:S01]  /*3820*/  STL.64 [R1+0x28], R6 ;  /* 0x0000280601007387 */ /* 0x0003e20000100a00 */
[C---:B0-----:R-:W-:Y:S02]  /*3830*/  LEA R12, P0, R29.reuse, R176, 0x1 ;  /* 0x000000b01d0c7211 */ /* 0x041fe400078008ff */
[C---:B------:R-:W-:Y:S02]  /*3840*/  LEA R3, R2.reuse, R17, 0x1 ;  /* 0x0000001102037211 */ /* 0x040fe400078e08ff */
[----:B------:R-:W-:Y:S02]  /*3850*/  LEA.HI.X.SX32 R13, R29, R0, 0x1, P0 ;  /* 0x000000001d0d7211 */ /* 0x000fe400000f0eff */
[-C--:B------:R-:W-:Y:S01]  /*3860*/  LEA R20, P0, R25, R176.reuse, 0x1 ;  /* 0x000000b019147211 */ /* 0x080fe200078008ff */
[----:B--2---:R-:W-:Y:S01]  /*3870*/  IMAD R11, R2, 0x2, R3 ;  /* 0x00000002020b7824 */ /* 0x004fe200078e0203 */
[----:B-1----:R-:W-:Y:S01]  /*3880*/  LEA R6, P2, R33, R176, 0x1 ;  /* 0x000000b021067211 */ /* 0x002fe200078408ff */
[----:B------:R0:W-:Y:S01]  /*3890*/  STL.64 [R1+0x20], R12 ;  /* 0x0000200c01007387 */ /* 0x0001e20000100a00 */
[----:B------:R-:W-:-:S02]  /*38a0*/  LEA.HI.X.SX32 R21, R25, R0, 0x1, P0 ;  /* 0x0000000019157211 */ /* 0x000fc400000f0eff */
[----:B------:R-:W-:Y:S01]  /*38b0*/  LEA.HI.X.SX32 R7, R33, R0, 0x1, P2 ;  /* 0x0000000021077211 */ /* 0x000fe200010f0eff */
[----:B------:R1:W-:Y:S01]  /*38c0*/  STL.64 [R1+0x18], R8 ;  /* 0x0000180801007387 */ /* 0x0003e20000100a00 */
[-C--:B------:R-:W-:Y:S02]  /*38d0*/  LEA R220, P0, R5, R176.reuse, 0x1 ;  /* 0x000000b005dc7211 */ /* 0x080fe400078008ff */
[----:B------:R-:W-:Y:S01]  /*38e0*/  LEA R224, P2, R19, R176, 0x1 ;  /* 0x000000b013e07211 */ /* 0x000fe200078408ff */
[----:B------:R2:W-:Y:S01]  /*38f0*/  STL.64 [R1+0x10], R6 ;  /* 0x0000100601007387 */ /* 0x0005e20000100a00 */
[----:B------:R-:W-:Y:S02]  /*3900*/  LEA.HI.X.SX32 R221, R5, R0, 0x1, P0 ;  /* 0x0000000005dd7211 */ /* 0x000fe400000f0eff */
[----:B------:R-:W-:Y:S01]  /*3910*/  LEA R208, P0, R3, R176, 0x1 ;  /* 0x000000b003d07211 */ /* 0x000fe200078008ff */
[----:B0-----:R-:W-:Y:S01]  /*3920*/  IMAD R13, R2, 0x2, R11 ;  /* 0x00000002020d7824 */ /* 0x001fe200078e020b */
[----:B------:R-:W-:Y:S01]  /*3930*/  STL.64 [R1+0x8], R20 ;  /* 0x0000081401007387 */ /* 0x000fe20000100a00 */
[----:B------:R-:W-:-:S02]  /*3940*/  LEA.HI.X.SX32 R225, R19, R0, 0x1, P2 ;  /* 0x0000000013e17211 */ /* 0x000fc400010f0eff */
[----:B-1----:R-:W-:Y:S02]  /*3950*/  LEA R8, P1, R27, R176, 0x1 ;  /* 0x000000b01b087211 */ /* 0x002fe400078208ff */
[-C--:B------:R-:W-:Y:S01]  /*3960*/  LEA.HI.X.SX32 R209, R3, R0.reuse, 0x1, P0 ;  /* 0x0000000003d17211 */ /* 0x080fe200000f0eff */
[C---:B--2---:R-:W-:Y:S01]  /*3970*/  IMAD R6, R2.reuse, 0x2, R13 ;  /* 0x0000000202067824 */ /* 0x044fe200078e020d */
[----:B------:R-:W-:Y:S02]  /*3980*/  LEA.HI.X.SX32 R9, R27, R0, 0x1, P1 ;  /* 0x000000001b097211 */ /* 0x000fe400008f0eff */
[C---:B------:R-:W-:Y:S02]  /*3990*/  LEA R216, P1, R15.reuse, R176, 0x1 ;  /* 0x000000b00fd87211 */ /* 0x040fe400078208ff */
[----:B------:R-:W-:Y:S01]  /*39a0*/  LEA R7, R2, R6, 0x1 ;  /* 0x0000000602077211 */ /* 0x000fe200078e08ff */
[----:B------:R0:W-:Y:S01]  /*39b0*/  STL.64 [R1], R8 ;  /* 0x0000000801007387 */ /* 0x0001e20000100a00 */
[----:B------:R-:W-:-:S02]  /*39c0*/  LEA.HI.X.SX32 R217, R15, R0, 0x1, P1 ;  /* 0x000000000fd97211 */ /* 0x000fc400008f0eff */
[-C--:B------:R-:W-:Y:S02]  /*39d0*/  LEA R204, P1, R11, R176.reuse, 0x1 ;  /* 0x000000b00bcc7211 */ /* 0x080fe400078208ff */
[----:B------:R-:W-:Y:S02]  /*39e0*/  LEA R212, P2, R17, R176, 0x1 ;  /* 0x000000b011d47211 */ /* 0x000fe400078408ff */
[----:B------:R-:W-:Y:S02]  /*39f0*/  LEA.HI.X.SX32 R205, R11, R0, 0x1, P1 ;  /* 0x000000000bcd7211 */ /* 0x000fe400008f0eff */
[----:B------:R-:W-:Y:S02]  /*3a00*/  LEA R192, P1, R7, R176, 0x1 ;  /* 0x000000b007c07211 */ /* 0x000fe400078208ff */
[----:B------:R-:W-:Y:S01]  /*3a10*/  LEA.HI.X.SX32 R213, R17, R0, 0x1, P2 ;  /* 0x0000000011d57211 */ /* 0x000fe200010f0eff */
[----:B0-----:R-:W-:Y:S01]  /*3a20*/  IMAD R9, R2, 0x2, R7 ;  /* 0x0000000202097824 */ /* 0x001fe200078e0207 */
[----:B------:R-:W-:-:S02]  /*3a30*/  LEA R196, P2, R13, R176, 0x1 ;  /* 0x000000b00dc47211 */ /* 0x000fc400078408ff */
[----:B------:R-:W-:Y:S01]  /*3a40*/  LEA R194, P0, R6, R176, 0x1 ;  /* 0x000000b006c27211 */ /* 0x000fe200078008ff */
[C---:B------:R-:W-:Y:S01]  /*3a50*/  IMAD R5, R2.reuse, 0x2, R9 ;  /* 0x0000000202057824 */ /* 0x040fe200078e0209 */
[-C--:B------:R-:W-:Y:S02]  /*3a60*/  LEA.HI.X.SX32 R193, R7, R0.reuse, 0x1, P1 ;  /* 0x0000000007c17211 */ /* 0x080fe400008f0eff */
[----:B------:R-:W-:Y:S01]  /*3a70*/  LEA.HI.X.SX32 R197, R13, R0, 0x1, P2 ;  /* 0x000000000dc57211 */ /* 0x000fe200010f0eff */
[----:B------:R-:W-:Y:S01]  /*3a80*/  IMAD R4, R2, 0x2, R5 ;  /* 0x0000000202047824 */ /* 0x000fe200078e0205 */
[----:B------:R-:W-:Y:S02]  /*3a90*/  LEA R190, P2, R9, R176, 0x1 ;  /* 0x000000b009be7211 */ /* 0x000fe400078408ff */
[----:B------:R-:W-:Y:S02]  /*3aa0*/  LEA.HI.X.SX32 R195, R6, R0, 0x1, P0 ;  /* 0x0000000006c37211 */ /* 0x000fe400000f0eff */
[----:B------:R-:W-:-:S02]  /*3ab0*/  LEA R3, R2, R4, 0x1 ;  /* 0x0000000402037211 */ /* 0x000fc400078e08ff */
[----:B------:R-:W-:Y:S02]  /*3ac0*/  LEA.HI.X.SX32 R191, R9, R0, 0x1, P2 ;  /* 0x0000000009bf7211 */ /* 0x000fe400010f0eff */
[-C--:B------:R-:W-:Y:S01]  /*3ad0*/  LEA R188, P0, R5, R176.reuse, 0x1 ;  /* 0x000000b005bc7211 */ /* 0x080fe200078008ff */
[----:B------:R-:W-:Y:S01]  /*3ae0*/  IMAD R8, R2, 0x2, R3 ;  /* 0x0000000202087824 */ /* 0x000fe200078e0203 */
[-C--:B------:R-:W-:Y:S02]  /*3af0*/  LEA R186, P1, R4, R176.reuse, 0x1 ;  /* 0x000000b004ba7211 */ /* 0x080fe400078208ff */
[----:B------:R-:W-:Y:S01]  /*3b00*/  LEA R184, P2, R3, R176, 0x1 ;  /* 0x000000b003b87211 */ /* 0x000fe200078408ff */
[----:B------:R-:W-:Y:S01]  /*3b10*/  IMAD R7, R2, 0x2, R8 ;  /* 0x0000000202077824 */ /* 0x000fe200078e0208 */
[-C--:B------:R-:W-:Y:S02]  /*3b20*/  LEA.HI.X.SX32 R189, R5, R0.reuse, 0x1, P0 ;  /* 0x0000000005bd7211 */ /* 0x080fe400000f0eff */
[-C--:B------:R-:W-:Y:S01]  /*3b30*/  LEA.HI.X.SX32 R187, R4, R0.reuse, 0x1, P1 ;  /* 0x0000000004bb7211 */ /* 0x080fe200008f0eff */
[----:B------:R-:W-:Y:S01]  /*3b40*/  IMAD R6, R2, 0x2, R7 ;  /* 0x0000000202067824 */ /* 0x000fe200078e0207 */
[----:B------:R-:W-:Y:S01]  /*3b50*/  LEA.HI.X.SX32 R185, R3, R0, 0x1, P2 ;  /* 0x0000000003b97211 */ /* 0x000fe200010f0eff */
[----:B------:R-:W-:Y:S01]  /*3b60*/  IMAD.MOV.U32 R3, RZ, RZ, -0x800000 ;  /* 0xff800000ff037424 */ /* 0x000fe200078e00ff */
[----:B------:R-:W-:-:S02]  /*3b70*/  LEA R182, P0, R8, R176, 0x1 ;  /* 0x000000b008b67211 */ /* 0x000fc400078008ff */
[----:B------:R-:W-:Y:S02]  /*3b80*/  CS2R R4, SRZ ;  /* 0x0000000000047805 */ /* 0x000fe4000001ff00 */
[----:B------:R-:W-:Y:S02]  /*3b90*/  LEA R2, R2, R6, 0x1 ;  /* 0x0000000602027211 */ /* 0x000fe400078e08ff */
[-C--:B------:R-:W-:Y:S02]  /*3ba0*/  LEA R180, P1, R7, R176.reuse, 0x1 ;  /* 0x000000b007b47211 */ /* 0x080fe400078208ff */
[-C--:B------:R-:W-:Y:S02]  /*3bb0*/  LEA R178, P2, R6, R176.reuse, 0x1 ;  /* 0x000000b006b27211 */ /* 0x080fe400078408ff */
[----:B------:R-:W-:Y:S02]  /*3bc0*/  LEA R176, P3, R2, R176, 0x1 ;  /* 0x000000b002b07211 */ /* 0x000fe400078608ff */
[----:B------:R-:W-:-:S02]  /*3bd0*/  LEA.HI.X.SX32 R183, R8, R0, 0x1, P0 ;  /* 0x0000000008b77211 */ /* 0x000fc400000f0eff */
[-C--:B------:R-:W-:Y:S02]  /*3be0*/  LEA.HI.X.SX32 R181, R7, R0.reuse, 0x1, P1 ;  /* 0x0000000007b57211 */ /* 0x080fe400008f0eff */
[-C--:B------:R-:W-:Y:S01]  /*3bf0*/  LEA.HI.X.SX32 R179, R6, R0.reuse, 0x1, P2 ;  /* 0x0000000006b37211 */ /* 0x080fe200010f0eff */
[----:B------:R-:W-:Y:S01]  /*3c00*/  IMAD.MOV.U32 R6, RZ, RZ, -0x800000 ;  /* 0xff800000ff067424 */ /* 0x000fe200078e00ff */
[----:B------:R-:W-:Y:S01]  /*3c10*/  LEA.HI.X.SX32 R177, R2, R0, 0x1, P3 ;  /* 0x0000000002b17211 */ /* 0x000fe200018f0eff */
[----:B------:R-:W-:Y:S01]  /*3c20*/  IMAD.MOV.U32 R2, RZ, RZ, 0x3f800000 ;  /* 0x3f800000ff027424 */ /* 0x000fe200078e00ff */
[----:B------:R-:W-:-:S07]  /*3c30*/  MOV R0, 0x3f800000 ;  /* 0x3f80000000007802 */ /* 0x000fce0000000f00 */
.L_x_1:
[----:B------:R-:W2:Y:S04]  /*3c40*/  LDL.64 R14, [R1+0x368] ;  /* 0x00036800010e7983 */ /* 0x000ea80000100a00 */
[----:B------:R-:W3:Y:S04]  /*3c50*/  LDL.64 R12, [R1+0x360] ;  /* 0x00036000010c7983 */ /* 0x000ee80000100a00 */
[----:B------:R-:W4:Y:S04]  /*3c60*/  LDL.64 R10, [R1+0x358] ;  /* 0x00035800010a7983 */ /* 0x000f280000100a00 */
[----:B------:R-:W5:Y:S04]  /*3c70*/  LDL.64 R18, [R1+0x348] ;  /* 0x0003480001127983 */ /* 0x000f680000100a00 */
        /* <DEDUP_REMOVED lines=19> */
[----:B------:R-:W5:Y:S01]  /*3db0*/  LDL.64 R214, [R1+0x148] ;  /* 0x0001480001d67983 */ /* 0x000f620000100a00 */
[----:B------:R-:W-:Y:S01]  /*3dc0*/  USHF.L.U32 UR5, UR22, 0x8, URZ ;  /* 0x0000000816057899 */ /* 0x000fe2000800063f */
[----:B------:R-:W-:-:S02]  /*3dd0*/  UMOV UR17, 0x40000040 ;  /* 0x4000004000117882 */ /* 0x000fc40000000000 */
        /* <DEDUP_REMOVED lines=10> */
[----:B------:R-:W5:Y:S01]  /*3e80*/  LDL.64 R228, [R1] ;  /* 0x0000000001e47983 */ /* 0x000f620000100a00 */
[----:B--2---:R-:W-:-:S04]  /*3e90*/  IMAD.WIDE R14, R4, 0x2, R14 ;  /* 0x00000002040e7825 */ /* 0x004fc800078e020e */
[C---:B---3--:R-:W-:Y:S01]  /*3ea0*/  IMAD.WIDE R12, R4.reuse, 0x2, R12 ;  /* 0x00000002040c7825 */ /* 0x048fe200078e020c */
[----:B------:R0:W2:Y:S03]  /*3eb0*/  LDG.E.U16 R31, desc[UR20][R14.64] ;  /* 0x000000140e1f7981 */ /* 0x0000a6000c1e1500 */
[C---:B----4-:R-:W-:Y:S01]  /*3ec0*/  IMAD.WIDE R10, R4.reuse, 0x2, R10 ;  /* 0x00000002040a7825 */ /* 0x050fe200078e020a */
[----:B------:R-:W3:Y:S03]  /*3ed0*/  LDG.E.U16 R17, desc[UR20][R12.64] ;  /* 0x000000140c117981 */ /* 0x000ee6000c1e1500 */
[C---:B-----5:R-:W-:Y:S01]  /*3ee0*/  IMAD.WIDE R18, R4.reuse, 0x2, R18 ;  /* 0x0000000204127825 */ /* 0x060fe200078e0212 */
[----:B------:R1:W4:Y:S04]  /*3ef0*/  LDG.E.U16 R16, desc[UR20][R10.64] ;  /* 0x000000140a107981 */ /* 0x000328000c1e1500 */
[----:B------:R5:W3:Y:S01]  /*3f00*/  LDG.E.U16 R30, desc[UR20][R18.64] ;  /* 0x00000014121e7981 */ /* 0x000ae2000c1e1500 */
[----:B0-----:R-:W-:-:S03]  /*3f10*/  IMAD.WIDE R14, R4, 0x2, R158 ;  /* 0x00000002040e7825 */ /* 0x001fc600078e029e */
[----:B------:R-:W2:Y:S01]  /*3f20*/  LDL.64 R158, [R1+0x2d0] ;  /* 0x0002d000019e7983 */ /* 0x000ea20000100a00 */
[----:B-1----:R-:W-:-:S03]  /*3f30*/  IMAD.WIDE R10, R4, 0x2, R160 ;  /* 0x00000002040a7825 */ /* 0x002fc600078e02a0 */
[----:B------:R-:W4:Y:S01]  /*3f40*/  LDL.64 R160, [R1+0x2d8] ;  /* 0x0002d80001a07983 */ /* 0x000f220000100a00 */
[----:B------:R-:W-:-:S03]  /*3f50*/  IMAD.WIDE R12, R4, 0x2, R156 ;  /* 0x00000002040c7825 */ /* 0x000fc600078e029c */
[----:B------:R-:W3:Y:S01]  /*3f60*/  LDL.64 R156, [R1+0x2c8] ;  /* 0x0002c800019c7983 */ /* 0x000ee20000100a00 */
[----:B-----5:R-:W-:-:S03]  /*3f70*/  IMAD.WIDE R18, R4, 0x2, R154 ;  /* 0x0000000204127825 */ /* 0x020fc600078e029a */
[----:B------:R-:W5:Y:S01]  /*3f80*/  LDL.64 R154, [R1+0x2c0] ;  /* 0x0002c000019a7983 */ /* 0x000f620000100a00 */
[----:B------:R-:W-:-:S03]  /*3f90*/  IMAD.WIDE R40, R4, 0x2, R152 ;  /* 0x0000000204287825 */ /* 0x000fc600078e0298 */
[----:B------:R-:W5:Y:S01]  /*3fa0*/  LDL.64 R152, [R1+0x2b8] ;  /* 0x0002b80001987983 */ /* 0x000f620000100a00 */
[----:B------:R-:W-:-:S03]  /*3fb0*/  IMAD.WIDE R20, R4, 0x2, R20 ;  /* 0x0000000204147825 */ /* 0x000fc600078e0214 */
[----:B------:R0:W5:Y:S01]  /*3fc0*/  LDG.E.U16 R39, desc[UR20][R12.64] ;  /* 0x000000140c277981 */ /* 0x000162000c1e1500 */
[----:B------:R-:W-:-:S03]  /*3fd0*/  IMAD.WIDE R8, R4, 0x2, R8 ;  /* 0x0000000204087825 */ /* 0x000fc600078e0208 */
[----:B------:R1:W5:Y:S01]  /*3fe0*/  LDG.E.U16 R37, desc[UR20][R20.64] ;  /* 0x0000001414257981 */ /* 0x000362000c1e1500 */
[----:B------:R-:W-:-:S03]  /*3ff0*/  IMAD.WIDE R22, R4, 0x2, R22 ;  /* 0x0000000204167825 */ /* 0x000fc600078e0216 */
[----:B------:R-:W5:Y:S01]  /*4000*/  LDG.E.U16 R8, desc[UR20][R8.64] ;  /* 0x0000001408087981 */ /* 0x000f62000c1e1500 */
[----:B0-----:R-:W-:-:S03]  /*4010*/  IMAD.WIDE R12, R4, 0x2, R170 ;  /* 0x00000002040c7825 */ /* 0x001fc600078e02aa */
[----:B------:R-:W5:Y:S01]  /*4020*/  LDL.64 R170, [R1+0x2b0] ;  /* 0x0002b00001aa7983 */ /* 0x000f620000100a00 */
[----:B-1----:R-:W-:-:S03]  /*4030*/  IMAD.WIDE R20, R4, 0x2, R174 ;  /* 0x0000000204147825 */ /* 0x002fc600078e02ae */
[----:B------:R-:W5:Y:S01]  /*4040*/  LDG.E.U16 R29, desc[UR20][R22.64] ;  /* 0x00000014161d7981 */ /* 0x000f62000c1e1500 */
[----:B------:R-:W-:-:S03]  /*4050*/  IMAD.WIDE R24, R4, 0x2, R164 ;  /* 0x0000000204187825 */ /* 0x000fc600078e02a4 */
[----:B------:R0:W5:Y:S01]  /*4060*/  LDG.E.U16 R9, desc[UR20][R12.64] ;  /* 0x000000140c097981 */ /* 0x000162000c1e1500 */
[----:B------:R-:W-:-:S03]  /*4070*/  IMAD.WIDE R26, R4, 0x2, R168 ;  /* 0x00000002041a7825 */ /* 0x000fc600078e02a8 */
[----:B------:R-:W5:Y:S04]  /*4080*/  LDG.E.U16 R15, desc[UR20][R14.64] ;  /* 0x000000140e0f7981 */ /* 0x000f68000c1e1500 */
[----:B------:R1:W5:Y:S01]  /*4090*/  LDG.E.U16 R23, desc[UR20][R20.64] ;  /* 0x0000001414177981 */ /* 0x000362000c1e1500 */
[----:B0-----:R-:W-:-:S03]  /*40a0*/  IMAD.WIDE R12, R4, 0x2, R166 ;  /* 0x00000002040c7825 */ /* 0x001fc600078e02a6 */
[----:B------:R-:W5:Y:S04]  /*40b0*/  LDL.64 R166, [R1+0x2a0] ;  /* 0x0002a00001a67983 */ /* 0x000f680000100a00 */
[----:B------:R0:W5:Y:S01]  /*40c0*/  LDG.E.U16 R14, desc[UR20][R18.64] ;  /* 0x00000014120e7981 */ /* 0x000162000c1e1500 */
[----:B-1----:R-:W-:-:S03]  /*40d0*/  IMAD.WIDE R20, R4, 0x2, R162 ;  /* 0x0000000204147825 */ /* 0x002fc600078e02a2 */
[----:B------:R-:W5:Y:S04]  /*40e0*/  LDL.64 R164, [R1+0x290] ;  /* 0x0002900001a47983 */ /* 0x000f680000100a00 */
[----:B------:R-:W5:Y:S01]  /*40f0*/  LDL.64 R168, [R1+0x2a8] ;  /* 0x0002a80001a87983 */ /* 0x000f620000100a00 */
[----:B0-----:R-:W-:-:S03]  /*4100*/  IMAD.WIDE R18, R4, 0x2, R172 ;  /* 0x0000000204127825 */ /* 0x001fc600078e02ac */
[----:B------:R-:W5:Y:S04]  /*4110*/  LDL.64 R162, [R1+0x288] ;  /* 0x0002880001a27983 */ /* 0x000f680000100a00 */
[----:B------:R-:W5:Y:S04]  /*4120*/  LDG.E.U16 R40, desc[UR20][R40.64] ;  /* 0x0000001428287981 */ /* 0x000f68000c1e1500 */
[----:B------:R-:W5:Y:S04]  /*4130*/  LDG.E.U16 R33, desc[UR20][R20.64] ;  /* 0x0000001414217981 */ /* 0x000f68000c1e1500 */
[----:B------:R2:W5:Y:S04]  /*4140*/  LDG.E.U16 R22, desc[UR20][R26.64] ;  /* 0x000000141a167981 */ /* 0x000568000c1e1500 */
[----:B------:R5:W5:Y:S04]  /*4150*/  LDG.E.U16 R41, desc[UR20][R24.64] ;  /* 0x0000001418297981 */ /* 0x000b68000c1e1500 */
[----:B------:R0:W5:Y:S04]  /*4160*/  LDG.E.U16 R21, desc[UR20][R18.64] ;  /* 0x0000001412157981 */ /* 0x000168000c1e1500 */
[----:B------:R-:W5:Y:S04]  /*4170*/  LDL.64 R174, [R1+0x268] ;  /* 0x0002680001ae7983 */ /* 0x000f680000100a00 */
[----:B------:R-:W5:Y:S04]  /*4180*/  LDL.64 R172, [R1+0x250] ;  /* 0x0002500001ac7983 */ /* 0x000f680000100a00 */
[----:B------:R-:W5:Y:S04]  /*4190*/  LDG.E.U16 R13, desc[UR20][R12.64] ;  /* 0x000000140c0d7981 */ /* 0x000f68000c1e1500 */
[----:B------:R-:W5:Y:S01]  /*41a0*/  LDG.E.U16 R10, desc[UR20][R10.64] ;  /* 0x000000140a0a7981 */ /* 0x000f62000c1e1500 */
[----:B--2---:R-:W-:-:S03]  /*41b0*/  IMAD.WIDE R26, R4, 0x2, R158 ;  /* 0x00000002041a7825 */ /* 0x004fc600078e029e */
[----:B------:R-:W2:Y:S01]  /*41c0*/  LDL.64 R158, [R1+0x248] ;  /* 0x00024800019e7983 */ /* 0x000ea20000100a00 */
[----:B----4-:R-:W-:-:S03]  /*41d0*/  IMAD.WIDE R42, R4, 0x2, R160 ;  /* 0x00000002042a7825 */ /* 0x010fc600078e02a0 */
[----:B------:R-:W4:Y:S01]  /*41e0*/  LDL.64 R160, [R1+0x260] ;  /* 0x0002600001a07983 */ /* 0x000f220000100a00 */
[----:B---3--:R-:W-:-:S03]  /*41f0*/  IMAD.WIDE R34, R4, 0x2, R156 ;  /* 0x0000000204227825 */ /* 0x008fc600078e029c */
[----:B------:R-:W3:Y:S01]  /*4200*/  LDL.64 R156, [R1+0x240] ;  /* 0x00024000019c7983 */ /* 0x000ee20000100a00 */
[----:B-----5:R-:W-:-:S03]  /*4210*/  IMAD.WIDE R24, R4, 0x2, R154 ;  /* 0x0000000204187825 */ /* 0x020fc600078e029a */
[----:B------:R-:W5:Y:S01]  /*4220*/  LDL.64 R154, [R1+0x230] ;  /* 0x00023000019a7983 */ /* 0x000f620000100a00 */
[----:B0-----:R-:W-:-:S03]  /*4230*/  IMAD.WIDE R18, R4, 0x2, R152 ;  /* 0x0000000204127825 */ /* 0x001fc600078e0298 */
[----:B------:R-:W5:Y:S04]  /*4240*/  LDL.64 R152, [R1+0x228] ;  /* 0x0002280001987983 */ /* 0x000f680000100a00 */
[----:B------:R0:W5:Y:S01]  /*4250*/  LDG.E.U16 R12, desc[UR20][R42.64] ;  /* 0x000000142a0c7981 */ /* 0x000162000c1e1500 */
[----:B------:R-:W-:-:S03]  /*4260*/  IMAD.WIDE R48, R4, 0x2, R200 ;  /* 0x0000000204307825 */ /* 0x000fc600078e02c8 */
[----:B------:R1:W5:Y:S01]  /*4270*/  LDG.E.U16 R11, desc[UR20][R18.64] ;  /* 0x00000014120b7981 */ /* 0x000362000c1e1500 */
[----:B------:R-:W-:-:S03]  /*4280*/  IMAD.WIDE R46, R4, 0x2, R198 ;  /* 0x00000002042e7825 */ /* 0x000fc600078e02c6 */
[----:B------:R1:W5:Y:S01]  /*4290*/  LDG.E.U16 R38, desc[UR20][R26.64] ;  /* 0x000000141a267981 */ /* 0x000362000c1e1500 */
[----:B0-----:R-:W-:-:S03]  /*42a0*/  IMAD.WIDE R42, R4, 0x2, R170 ;  /* 0x00000002042a7825 */ /* 0x001fc600078e02aa */
[----:B------:R-:W5:Y:S04]  /*42b0*/  LDL.64 R170, [R1+0x220] ;  /* 0x0002200001aa7983 */ /* 0x000f680000100a00 */
[----:B------:R0:W5:Y:S04]  /*42c0*/  LDG.E.U16 R20, desc[UR20][R24.64] ;  /* 0x0000001418147981 */ /* 0x000168000c1e1500 */
[----:B------:R-:W5:Y:S04]  /*42d0*/  LDL.64 R200, [R1+0x1e0] ;  /* 0x0001e00001c87983 */ /* 0x000f680000100a00 */
[----:B------:R-:W5:Y:S04]  /*42e0*/  LDL.64 R198, [R1+0x1c0] ;  /* 0x0001c00001c67983 */ /* 0x000f680000100a00 */
[----:B------:R-:W5:Y:S01]  /*42f0*/  LDG.E.U16 R42, desc[UR20][R42.64] ;  /* 0x000000142a2a7981 */ /* 0x000f62000c1e1500 */
[----:B-1----:R-:W-:-:S03]  /*4300*/  IMAD.WIDE R18, R4, 0x2, R166 ;  /* 0x0000000204127825 */ /* 0x002fc600078e02a6 */
[----:B------:R-:W5:Y:S04]  /*4310*/  LDL.64 R166, [R1+0x1f0] ;  /* 0x0001f00001a67983 */ /* 0x000f680000100a00 */
[----:B------:R-:W5:Y:S01]  /*4320*/  LDG.E.U16 R19, desc[UR20][R18.64] ;  /* 0x0000001412137981 */ /* 0x000f62000c1e1500 */
[----:B------:R-:W-:-:S03]  /*4330*/  IMAD.WIDE R54, R4, 0x2, R164 ;  /* 0x0000000204367825 */ /* 0x000fc600078e02a4 */
[----:B------:R-:W5:Y:S01]  /*4340*/  LDL.64 R164, [R1+0x1d0] ;  /* 0x0001d00001a47983 */ /* 0x000f620000100a00 */
[----:B------:R-:W-:-:S03]  /*4350*/  IMAD.WIDE R26, R4, 0x2, R168 ;  /* 0x00000002041a7825 */ /* 0x000fc600078e02a8 */
[----:B------:R-:W5:Y:S01]  /*4360*/  LDL.64 R168, [R1+0x210] ;  /* 0x0002100001a87983 */ /* 0x000f620000100a00 */
[----:B0-----:R-:W-:-:S03]  /*4370*/  IMAD.WIDE R24, R4, 0x2, R162 ;  /* 0x0000000204187825 */ /* 0x001fc600078e02a2 */
[----:B------:R-:W5:Y:S04]  /*4380*/  LDL.64 R162, [R1+0x1b0] ;  /* 0x0001b00001a27983 */ /* 0x000f680000100a00 */
[----:B------:R-:W5:Y:S04]  /*4390*/  LDG.E.U16 R32, desc[UR20][R26.64] ;  /* 0x000000141a207981 */ /* 0x000f68000c1e1500 */
[----:B------:R-:W5:Y:S04]  /*43a0*/  LDG.E.U16 R54, desc[UR20][R54.64] ;  /* 0x0000001436367981 */ /* 0x000f68000c1e1500 */
[----:B------:R-:W5:Y:S04]  /*43b0*/  LDG.E.U16 R18, desc[UR20][R48.64] ;  /* 0x0000001430127981 */ /* 0x000f68000c1e1500 */
[----:B------:R4:W5:Y:S04]  /*43c0*/  LDG.E.U16 R27, desc[UR20][R24.64] ;  /* 0x00000014181b7981 */ /* 0x000968000c1e1500 */
[----:B------:R0:W5:Y:S01]  /*43d0*/  LDG.E.U16 R55, desc[UR20][R46.64] ;  /* 0x000000142e377981 */ /* 0x000162000c1e1500 */
[----:B------:R-:W-:-:S03]  /*43e0*/  IMAD.WIDE R44, R4, 0x2, R174 ;  /* 0x00000002042c7825 */ /* 0x000fc600078e02ae */
[----:B------:R-:W5:Y:S01]  /*43f0*/  LDL.64 R174, [R1+0x1a0] ;  /* 0x0001a00001ae7983 */ /* 0x000f620000100a00 */
[----:B------:R-:W-:-:S03]  /*4400*/  IMAD.WIDE R56, R4, 0x2, R172 ;  /* 0x0000000204387825 */ /* 0x000fc600078e02ac */
[----:B------:R-:W5:Y:S04]  /*4410*/  LDL.64 R172, [R1+0x180] ;  /* 0x0001800001ac7983 */ /* 0x000f680000100a00 */
[----:B------:R1:W5:Y:S04]  /*4420*/  LDG.E.U16 R28, desc[UR20][R44.64] ;  /* 0x000000142c1c7981 */ /* 0x000368000c1e1500 */
        /* <DEDUP_REMOVED lines=12> */
[----:B------:R-:W5:Y:S04]  /*44f0*/  LDG.E.U16 R24, desc[UR20][R24.64] ;  /* 0x0000001418187981 */ /* 0x000f68000c1e1500 */
[----:B------:R-:W5:Y:S04]  /*4500*/  LDG.E.U16 R43, desc[UR20][R48.64] ;  /* 0x00000014302b7981 */ /* 0x000f68000c1e1500 */
[----:B------:R0:W5:Y:S01]  /*4510*/  LDG.E.U16 R36, desc[UR20][R46.64] ;  /* 0x000000142e247981 */ /* 0x000162000c1e1500 */
[----:B-1----:R-:W-:-:S03]  /*4520*/  IMAD.WIDE R44, R4, 0x2, R170 ;  /* 0x00000002042c7825 */ /* 0x002fc600078e02aa */
[----:B------:R-:W5:Y:S04]  /*4530*/  LDG.E.U16 R25, desc[UR20][R50.64] ;  /* 0x0000001432197981 */ /* 0x000f68000c1e1500 */
[----:B------:R1:W5:Y:S04]  /*4540*/  LDG.E.U16 R26, desc[UR20][R44.64] ;  /* 0x000000142c1a7981 */ /* 0x000368000c1e1500 */
[----:B------:R-:W5:Y:S04]  /*4550*/  LDL.64 R170, [R1+0x298] ;  /* 0x0002980001aa7983 */ /* 0x000f680000100a00 */
[----:B------:R-:W5:Y:S01]  /*4560*/  LDG.E.U16 R35, desc[UR20][R52.64] ;  /* 0x0000001434237981 */ /* 0x000f62000c1e1500 */
[----:B0-----:R-:W-:-:S03]  /*4570*/  IMAD.WIDE R46, R4, 0x2, R166 ;  /* 0x00000002042e7825 */ /* 0x001fc600078e02a6 */
[----:B------:R-:W5:Y:S04]  /*4580*/  LDL.64 R166, [R1+0x258] ;  /* 0x0002580001a67983 */ /* 0x000f680000100a00 */
[----:B------:R-:W5:Y:S01]  /*4590*/  LDG.E.U16 R58, desc[UR20][R46.64] ;  /* 0x000000142e3a7981 */ /* 0x000f62000c1e1500 */
[----:B------:R-:W-:-:S03]  /*45a0*/  IMAD.WIDE R48, R4, 0x2, R164 ;  /* 0x0000000204307825 */ /* 0x000fc600078e02a4 */
[----:B------:R-:W5:Y:S01]  /*45b0*/  LDL.64 R164, [R1+0x238] ;  /* 0x0002380001a47983 */ /* 0x000f620000100a00 */
[----:B-1----:R-:W-:-:S03]  /*45c0*/  IMAD.WIDE R44, R4, 0x2, R168 ;  /* 0x00000002042c7825 */ /* 0x002fc600078e02a8 */
[----:B------:R-:W5:Y:S01]  /*45d0*/  LDL.64 R168, [R1+0x278] ;  /* 0x0002780001a87983 */ /* 0x000f620000100a00 */
[----:B------:R-:W-:-:S03]  /*45e0*/  IMAD.WIDE R50, R4, 0x2, R162 ;  /* 0x0000000204327825 */ /* 0x000fc600078e02a2 */
[----:B------:R-:W5:Y:S04]  /*45f0*/  LDL.64 R162, [R1+0x218] ;  /* 0x0002180001a27983 */ /* 0x000f680000100a00 */
[----:B------:R2:W5:Y:S04]  /*4600*/  LDG.E.U16 R57, desc[UR20][R44.64] ;  /* 0x000000142c397981 */ /* 0x000568000c1e1500 */
[----:B------:R5:W5:Y:S04]  /*4610*/  LDG.E.U16 R59, desc[UR20][R48.64] ;  /* 0x00000014303b7981 */ /* 0x000b68000c1e1500 */
[----:B------:R0:W5:Y:S01]  /*4620*/  LDG.E.U16 R60, desc[UR20][R50.64] ;  /* 0x00000014323c7981 */ /* 0x000162000c1e1500 */
        /* <DEDUP_REMOVED lines=10> */
[----:B------:R0:W5:Y:S04]  /*46d0*/  LDG.E.U16 R61, desc[UR20][R52.64] ;  /* 0x00000014343d7981 */ /* 0x000168000c1e1500 */
[----:B------:R1:W5:Y:S04]  /*46e0*/  LDG.E.U16 R62, desc[UR20][R44.64] ;  /* 0x000000142c3e7981 */ /* 0x000368000c1e1500 */
[----:B------:R1:W5:Y:S01]  /*46f0*/  LDG.E.U16 R63, desc[UR20][R46.64] ;  /* 0x000000142e3f7981 */ /* 0x000362000c1e1500 */
[----:B0-----:R-:W-:-:S03]  /*4700*/  IMAD.WIDE R52, R4, 0x2, R206 ;  /* 0x0000000204347825 */ /* 0x001fc600078e02ce */
[----:B------:R0:W5:Y:S01]  /*4710*/  LDG.E.U16 R64, desc[UR20][R48.64] ;  /* 0x0000001430407981 */ /* 0x000162000c1e1500 */
[----:B-1----:R-:W-:-:S03]  /*4720*/  IMAD.WIDE R44, R4, 0x2, R202 ;  /* 0x00000002042c7825 */ /* 0x002fc600078e02ca */
[----:B------:R1:W5:Y:S01]  /*4730*/  LDG.E.U16 R65, desc[UR20][R50.64] ;  /* 0x0000001432417981 */ /* 0x000362000c1e1500 */
[----:B------:R-:W-:-:S03]  /*4740*/  IMAD.WIDE R46, R4, 0x2, R200 ;  /* 0x00000002042e7825 */ /* 0x000fc600078e02c8 */
[----:B------:R1:W5:Y:S01]  /*4750*/  LDG.E.U16 R66, desc[UR20][R52.64] ;  /* 0x0000001434427981 */ /* 0x000362000c1e1500 */
[----:B0-----:R-:W-:-:S03]  /*4760*/  IMAD.WIDE R48, R4, 0x2, R198 ;  /* 0x0000000204307825 */ /* 0x001fc600078e02c6 */
[----:B------:R0:W5:Y:S01]  /*4770*/  LDG.E.U16 R67, desc[UR20][R44.64] ;  /* 0x000000142c437981 */ /* 0x000162000c1e1500 */
[----:B-1----:R-:W-:-:S03]  /*4780*/  IMAD.WIDE R50, R4, 0x2, R174 ;  /* 0x0000000204327825 */ /* 0x002fc600078e02ae */
[----:B------:R1:W5:Y:S01]  /*4790*/  LDG.E.U16 R68, desc[UR20][R46.64] ;  /* 0x000000142e447981 */ /* 0x000362000c1e1500 */
[----:B------:R-:W-:-:S03]  /*47a0*/  IMAD.WIDE R52, R4, 0x2, R172 ;  /* 0x0000000204347825 */ /* 0x000fc600078e02ac */
[----:B------:R1:W5:Y:S04]  /*47b0*/  LDG.E.U16 R69, desc[UR20][R48.64] ;  /* 0x0000001430457981 */ /* 0x000368000c1e1500 */
[----:B------:R1:W5:Y:S04]  /*47c0*/  LDG.E.U16 R70, desc[UR20][R50.64] ;  /* 0x0000001432467981 */ /* 0x000368000c1e1500 */
[----:B------:R1:W5:Y:S04]  /*47d0*/  LDG.E.U16 R71, desc[UR20][R52.64] ;  /* 0x0000001434477981 */ /* 0x000368000c1e1500 */
[----:B------:R-:W5:Y:S01]  /*47e0*/  LDL.64 R174, [R1+0x170] ;  /* 0x0001700001ae7983 */ /* 0x000f620000100a00 */
[----:B0-----:R-:W-:-:S03]  /*47f0*/  IMAD.WIDE R44, R4, 0x2, R170 ;  /* 0x00000002042c7825 */ /* 0x001fc600078e02aa */
[----:B------:R-:W5:Y:S01]  /*4800*/  LDL.64 R172, [R1+0x150] ;  /* 0x0001500001ac7983 */ /* 0x000f620000100a00 */
[----:B-1----:R-:W-:-:S03]  /*4810*/  IMAD.WIDE R46, R4, 0x2, R168 ;  /* 0x00000002042e7825 */ /* 0x002fc600078e02a8 */
[----:B------:R-:W5:Y:S01]  /*4820*/  LDG.E.U16 R72, desc[UR20][R44.64] ;  /* 0x000000142c487981 */ /* 0x000f62000c1e1500 */
[----:B------:R-:W-:-:S03]  /*4830*/  IMAD.WIDE R48, R4, 0x2, R166 ;  /* 0x0000000204307825 */ /* 0x000fc600078e02a6 */
[----:B------:R2:W5:Y:S01]  /*4840*/  LDG.E.U16 R73, desc[UR20][R46.64] ;  /* 0x000000142e497981 */ /* 0x000562000c1e1500 */
[----:B------:R-:W-:-:S03]  /*4850*/  IMAD.WIDE R50, R4, 0x2, R164 ;  /* 0x0000000204327825 */ /* 0x000fc600078e02a4 */
[----:B------:R3:W5:Y:S01]  /*4860*/  LDG.E.U16 R74, desc[UR20][R48.64] ;  /* 0x00000014304a7981 */ /* 0x000762000c1e1500 */
[----:B------:R-:W-:-:S03]  /*4870*/  IMAD.WIDE R52, R4, 0x2, R162 ;  /* 0x0000000204347825 */ /* 0x000fc600078e02a2 */
[----:B------:R5:W5:Y:S04]  /*4880*/  LDG.E.U16 R75, desc[UR20][R50.64] ;  /* 0x00000014324b7981 */ /* 0x000b68000c1e1500 */
[----:B------:R0:W5:Y:S04]  /*4890*/  LDG.E.U16 R76, desc[UR20][R52.64] ;  /* 0x00000014344c7981 */ /* 0x000168000c1e1500 */
[----:B------:R-:W5:Y:S04]  /*48a0*/  LDL.64 R170, [R1+0x130] ;  /* 0x0001300001aa7983 */ /* 0x000f680000100a00 */
[----:B------:R-:W5:Y:S04]  /*48b0*/  LDL.64 R168, [R1+0x110] ;  /* 0x0001100001a87983 */ /* 0x000f680000100a00 */
[----:B------:R-:W5:Y:S04]  /*48c0*/  LDL.64 R166, [R1+0xf0] ;  /* 0x0000f00001a67983 */ /* 0x000f680000100a00 */
[----:B------:R-:W5:Y:S04]  /*48d0*/  LDL.64 R162, [R1+0x90] ;  /* 0x0000900001a27983 */ /* 0x000f680000100a00 */
[----:B------:R-:W5:Y:S04]  /*48e0*/  LDL.64 R164, [R1+0xd0] ;  /* 0x0000d00001a47983 */ /* 0x000f680000100a00 */
[----:B------:R-:W5:Y:S01]  /*48f0*/  LDL.64 R202, [R1+0x160] ;  /* 0x0001600001ca7983 */ /* 0x000f620000100a00 */
[----:B------:R-:W-:-:S03]  /*4900*/  ULOP3.LUT UR5, UR5, 0x400, URZ, 0xc0, !UPT ;  /* 0x0000040005057892 */ /* 0x000fc6000f8ec03f */
[----:B------:R-:W5:Y:S04]  /*4910*/  LDL.64 R200, [R1+0x138] ;  /* 0x0001380001c87983 */ /* 0x000f680000100a00 */
[----:B------:R-:W5:Y:S04]  /*4920*/  LDL.64 R198, [R1+0x108] ;  /* 0x0001080001c67983 */ /* 0x000f680000100a00 */
[----:B------:R-:W5:Y:S01]  /*4930*/  LDL.64 R206, [R1+0xe0] ;  /* 0x0000e00001ce7983 */ /* 0x000f620000100a00 */
[----:B--2---:R-:W-:-:S03]  /*4940*/  IMAD.WIDE R46, R4, 0x2, R158 ;  /* 0x00000002042e7825 */ /* 0x004fc600078e029e */
[----:B------:R-:W2:Y:S01]  /*4950*/  LDL.64 R158, [R1+0x30] ;  /* 0x00003000019e7983 */ /* 0x000ea20000100a00 */
[----:B----4-:R-:W-:-:S03]  /*4960*/  IMAD.WIDE R44, R4, 0x2, R160 ;  /* 0x00000002042c7825 */ /* 0x010fc600078e02a0 */
[----:B------:R-:W4:Y:S01]  /*4970*/  LDG.E.U16 R46, desc[UR20][R46.64] ;  /* 0x000000142e2e7981 */ /* 0x000f22000c1e1500 */
[----:B---3--:R-:W-:-:S03]  /*4980*/  IMAD.WIDE R48, R4, 0x2, R156 ;  /* 0x0000000204307825 */ /* 0x008fc600078e029c */
[----:B------:R1:W3:Y:S01]  /*4990*/  LDG.E.U16 R44, desc[UR20][R44.64] ;  /* 0x000000142c2c7981 */ /* 0x0002e2000c1e1500 */
[----:B-----5:R-:W-:-:S03]  /*49a0*/  IMAD.WIDE R50, R4, 0x2, R154 ;  /* 0x0000000204327825 */ /* 0x020fc600078e029a */
[----:B------:R-:W5:Y:S01]  /*49b0*/  LDG.E.U16 R48, desc[UR20][R48.64] ;  /* 0x0000001430307981 */ /* 0x000f62000c1e1500 */
[----:B0-----:R-:W-:-:S03]  /*49c0*/  IMAD.WIDE R52, R4, 0x2, R152 ;  /* 0x0000000204347825 */ /* 0x001fc600078e0298 */
[----:B------:R-:W2:Y:S04]  /*49d0*/  LDG.E.U16 R50, desc[UR20][R50.64] ;  /* 0x0000001432327981 */ /* 0x000ea8000c1e1500 */
[----:B------:R-:W2:Y:S01]  /*49e0*/  LDG.E.U16 R52, desc[UR20][R52.64] ;  /* 0x0000001434347981 */ /* 0x000ea2000c1e1500 */
[----:B------:R-:W0:Y:S03]  /*49f0*/  S2R R152, SR_TID.X ;  /* 0x0000000000987919 */ /* 0x000e260000002100 */
[----:B------:R-:W2:Y:S04]  /*4a00*/  LDL.64 R160, [R1+0x50] ;  /* 0x0000500001a07983 */ /* 0x000ea80000100a00 */
[----:B------:R-:W2:Y:S01]  /*4a10*/  LDL.64 R156, [R1+0x10] ;  /* 0x00001000019c7983 */ /* 0x000ea20000100a00 */
[----:B------:R-:W-:-:S03]  /*4a20*/  ULEA.HI UR5, UR7, UR5, URZ, 0x1c ;  /* 0x0000000507057291 */ /* 0x000fc6000f8fe03f */
[----:B------:R-:W2:Y:S01]  /*4a30*/  LDL.64 R154, [R1+0xb0] ;  /* 0x0000b000019a7983 */ /* 0x000ea20000100a00 */
[----:B0-----:R-:W-:Y:S01]  /*4a40*/  SHF.R.S32.HI R7, RZ, 0x7, R152 ;  /* 0x00000007ff077819 */ /* 0x001fe20000011498 */
[----:B-1----:R-:W-:-:S03]  /*4a50*/  IMAD.SHL.U32 R45, R152, 0x2, RZ ;  /* 0x00000002982d7824 */ /* 0x002fc600078e00ff */
[----:B------:R-:W-:-:S04]  /*4a60*/  SGXT R7, R7, 0x1 ;  /* 0x000000010707781a */ /* 0x000fc80000000200 */
[----:B------:R-:W-:-:S04]  /*4a70*/  LOP3.LUT R7, R7, 0x90, RZ, 0xc0, !PT ;  /* 0x0000009007077812 */ /* 0x000fc800078ec0ff */
[----:B------:R-:W-:Y:S01]  /*4a80*/  LOP3.LUT R7, R7, 0x7e, R45, 0x78, !PT ;  /* 0x0000007e07077812 */ /* 0x000fe200078e782d */
[----:B------:R-:W-:Y:S02]  /*4a90*/  IMAD.SHL.U32 R45, R152, 0x100, RZ ;  /* 0x00000100982d7824 */ /* 0x000fe400078e00ff */
[----:B------:R-:W2:Y:S03]  /*4aa0*/  LDL.64 R152, [R1+0x70] ;  /* 0x0000700001987983 */ /* 0x000ea60000100a00 */
[----:B------:R-:W-:Y:S01]  /*4ab0*/  LOP3.LUT R7, R7, 0x4000, R45, 0xf8, !PT ;  /* 0x0000400007077812 */ /* 0x000fe200078ef82d */
[----:B------:R-:W-:Y:S06]  /*4ac0*/  BAR.SYNC.DEFER_BLOCKING 0x0 ;  /* 0x0000000000007b1d */ /* 0x000fec0000010000 */
[----:B------:R0:W-:Y:S04]  /*4ad0*/  STS.U16 [R7+UR7+0x8000], R8 ;  /* 0x0080000807007988 */ /* 0x0001e80008000407 */
[----:B------:R-:W-:Y:S01]  /*4ae0*/  STS.U16 [R7+UR7+0x8400], R37 ;  /* 0x0084002507007988 */ /* 0x000fe20008000407 */
        /* <DEDUP_REMOVED lines=50> */
[----:B------:R0:W-:Y:S02]  /*4e10*/  STS.U16 [R10+UR7+0x9300], R12 ;  /* 0x0093000c0a007988 */ /* 0x0001e40008000407 */
[----:B0-----:R-:W-:-:S02]  /*4e20*/  IMAD.WIDE R12, R5, 0x2, R174 ;  /* 0x00000002050c7825 */ /* 0x001fc400078e02ae */
[----:B------:R-:W2:Y:S04]  /*4e30*/  LDL.64 R174, [R1+0x158] ;  /* 0x0001580001ae7983 */ /* 0x000ea80000100a00 */
        /* <DEDUP_REMOVED lines=10> */
[----:B----4-:R-:W-:Y:S04]  /*4ee0*/  STS.U16 [R10+UR7+0xb300], R46 ;  /* 0x00b3002e0a007988 */ /* 0x010fe80008000407 */
[----:B-----5:R-:W-:Y:S04]  /*4ef0*/  STS.U16 [R10+UR7+0xb700], R48 ;  /* 0x00b700300a007988 */ /* 0x020fe80008000407 */
[----:B--2---:R-:W-:Y:S04]  /*4f00*/  STS.U16 [R10+UR7+0xbb00], R50 ;  /* 0x00bb00320a007988 */ /* 0x004fe80008000407 */
[----:B------:R0:W-:Y:S01]  /*4f10*/  STS.U16 [R10+UR7+0xbf00], R52 ;  /* 0x00bf00340a007988 */ /* 0x0001e20008000407 */
[----:B------:R1:W-:Y:S06]  /*4f20*/  MEMBAR.ALL.CTA ;  /* 0x0000000000007992 */ /* 0x0003ec0000008000 */
[----:B-1----:R-:W1:Y:S01]  /*4f30*/  FENCE.VIEW.ASYNC.S ;  /* 0x00000000000073c6 */ /* 0x002e620000000000 */
[----:B------:R-:W-:Y:S01]  /*4f40*/  ULOP3.LUT UR16, UR5, 0x3fff, URZ, 0xc0, !UPT ;  /* 0x00003fff05107892 */ /* 0x000fe2000f8ec03f */
[----:B-1----:R-:W-:Y:S06]  /*4f50*/  BAR.SYNC.DEFER_BLOCKING 0x0 ;  /* 0x0000000000007b1d */ /* 0x002fec0000010000 */
[----:B0-----:R-:W-:Y:S01]  /*4f60*/  WARPGROUP.ARRIVE ;  /* 0x00000000000079c5 */ /* 0x001fe20000000000 */
[----:B------:R-:W-:Y:S01]  /*4f70*/  UIADD3 UR8, UP0, UR16, 0x80, URZ ;  /* 0x0000008010087890 */ /* 0x000fe2000ff1e03f */
[----:B------:R0:W2:Y:S04]  /*4f80*/  LDG.E.U16 R11, desc[UR20][R12.64] ;  /* 0x000000140c0b7981 */ /* 0x0000a8000c1e1500 */
[----:B------:R-:W-:Y:S01]  /*4f90*/  HGMMA.64x128x16.F32 R24, gdesc[UR16].tnspA, RZ, !UPT ;  /* 0x21e00000101879f0 */ /* 0x000fe2000c7008ff */
[----:B------:R-:W-:-:S02]  /*4fa0*/  UMOV UR5, URZ ;  /* 0x0000003f00057c82 */ /* 0x000fc40008000000 */
[----:B------:R-:W-:Y:S01]  /*4fb0*/  UIADD3.X UR9, UR5, 0x40000040, URZ, UP0, !UPT ;  /* 0x4000004005097890 */ /* 0x000fe200087fe43f */
[C---:B------:R-:W-:Y:S02]  /*4fc0*/  IMAD.WIDE R20, R5.reuse, 0x2, R170 ;  /* 0x0000000205147825 */ /* 0x040fe400078e02aa */
[----:B------:R-:W3:Y:S02]  /*4fd0*/  LDL.64 R170, [R1+0x100] ;  /* 0x0001000001aa7983 */ /* 0x000ee40000100a00 */
[C---:B0-----:R-:W-:Y:S02]  /*4fe0*/  IMAD.WIDE R12, R5.reuse, 0x2, R172 ;  /* 0x00000002050c7825 */ /* 0x041fe400078e02ac */
[----:B------:R-:W4:Y:S02]  /*4ff0*/  LDL.64 R172, [R1+0x118] ;  /* 0x0001180001ac7983 */ /* 0x000f240000100a00 */
[C---:B------:R-:W-:Y:S02]  /*5000*/  IMAD.WIDE R14, R5.reuse, 0x2, R168 ;  /* 0x00000002050e7825 */ /* 0x040fe400078e02a8 */
[----:B------:R-:W5:Y:S02]  /*5010*/  LDG.E.U16 R12, desc[UR20][R12.64] ;  /* 0x000000140c0c7981 */ /* 0x000f64000c1e1500 */
[----:B------:R-:W-:-:S02]  /*5020*/  IMAD.WIDE R18, R5, 0x2, R166 ;  /* 0x0000000205127825 */ /* 0x000fc400078e02a6 */
[----:B------:R-:W5:Y:S02]  /*5030*/  LDG.E.U16 R14, desc[UR20][R14.64] ;  /* 0x000000140e0e7981 */ /* 0x000f64000c1e1500 */
[C---:B------:R-:W-:Y:S02]  /*5040*/  IMAD.WIDE R16, R5.reuse, 0x2, R164 ;  /* 0x0000000205107825 */ /* 0x040fe400078e02a4 */
[----:B------:R-:W2:Y:S04]  /*5050*/  LDL.64 R164, [R1+0x128] ;  /* 0x0001280001a47983 */ /* 0x000ea80000100a00 */
[----:B------:R0:W5:Y:S01]  /*5060*/  LDG.E.U16 R13, desc[UR20][R20.64] ;  /* 0x00000014140d7981 */ /* 0x000162000c1e1500 */
[----:B------:R-:W-:-:S03]  /*5070*/  IMAD.WIDE R152, R5, 0x2, R152 ;  /* 0x0000000205987825 */ /* 0x000fc600078e0298 */
[----:B------:R1:W5:Y:S01]  /*5080*/  LDG.E.U16 R15, desc[UR20][R18.64] ;  /* 0x00000014120f7981 */ /* 0x000362000c1e1500 */
[----:B------:R-:W-:-:S03]  /*5090*/  IMAD.WIDE R22, R5, 0x2, R158 ;  /* 0x0000000205167825 */ /* 0x000fc600078e029e */
[----:B------:R-:W3:Y:S01]  /*50a0*/  LDL.64 R166, [R1+0x140] ;  /* 0x0001400001a67983 */ /* 0x000ee20000100a00 */
[----:B------:R-:W-:Y:S01]  /*50b0*/  HGMMA.64x128x16.F32 R24, gdesc[UR8].tnspA, R24 ;  /* 0x21e00000081879f0 */ /* 0x000fe20008700818 */
[C---:B0-----:R-:W-:Y:S02]  /*50c0*/  IMAD.WIDE R20, R5.reuse, 0x2, R160 ;  /* 0x0000000205147825 */ /* 0x041fe400078e02a0 */
[----:B------:R-:W5:Y:S04]  /*50d0*/  LDL.64 R168, [R1+0xe8] ;  /* 0x0000e80001a87983 */ /* 0x000f680000100a00 */
[----:B------:R-:W5:Y:S01]  /*50e0*/  LDL.64 R160, [R1+0x168] ;  /* 0x0001680001a07983 */ /* 0x000f620000100a00 */
[----:B-1----:R-:W-:-:S03]  /*50f0*/  IMAD.WIDE R18, R5, 0x2, R162 ;  /* 0x0000000205127825 */ /* 0x002fc600078e02a2 */
[----:B------:R-:W5:Y:S04]  /*5100*/  LDG.E.U16 R20, desc[UR20][R20.64] ;  /* 0x0000001414147981 */ /* 0x000f68000c1e1500 */
[----:B------:R-:W5:Y:S01]  /*5110*/  LDG.E.U16 R18, desc[UR20][R18.64] ;  /* 0x0000001412127981 */ /* 0x000f62000c1e1500 */
[----:B------:R-:W-:-:S03]  /*5120*/  IMAD.WIDE R158, R5, 0x2, R220 ;  /* 0x00000002059e7825 */ /* 0x000fc600078e02dc */
[----:B------:R-:W5:Y:S04]  /*5130*/  LDL.64 R162, [R1+0x120] ;  /* 0x0001200001a27983 */ /* 0x000f680000100a00 */
[----:B------:R0:W5:Y:S04]  /*5140*/  LDG.E.U16 R21, desc[UR20][R22.64] ;  /* 0x0000001416157981 */ /* 0x000168000c1e1500 */
[----:B------:R1:W5:Y:S01]  /*5150*/  LDG.E.U16 R19, desc[UR20][R152.64] ;  /* 0x0000001498137981 */ /* 0x000362000c1e1500 */
[----:B------:R-:W-:Y:S02]  /*5160*/  UIADD3.64 UR24, UR8, 0x80, URZ ;  /* 0x0000008008187897 */ /* 0x000fe4000fffe03f */
[----:B------:R-:W-:Y:S01]  /*5170*/  UIADD3.64 UR28, UR8, 0x100, URZ ;  /* 0x00000100081c7897 */ /* 0x000fe2000fffe03f */
[C---:B------:R-:W-:Y:S01]  /*5180*/  IMAD.WIDE R154, R5.reuse, 0x2, R154 ;  /* 0x00000002059a7825 */ /* 0x040fe200078e029a */
[----:B------:R-:W-:Y:S01]  /*5190*/  UIADD3.64 UR32, UR8, 0x180, URZ ;  /* 0x0000018008207897 */ /* 0x000fe2000fffe03f */
[----:B------:R-:W5:Y:S02]  /*51a0*/  LDG.E.U16 R16, desc[UR20][R16.64] ;  /* 0x0000001410107981 */ /* 0x000f64000c1e1500 */
[----:B0-----:R-:W-:-:S04]  /*51b0*/  IMAD.WIDE R22, R5, 0x2, R156 ;  /* 0x0000000205167825 */ /* 0x001fc800078e029c */
[C---:B-1----:R-:W-:Y:S02]  /*51c0*/  IMAD.WIDE R152, R5.reuse, 0x2, R204 ;  /* 0x0000000205987825 */ /* 0x042fe400078e02cc */
[----:B------:R-:W5:Y:S02]  /*51d0*/  LDG.E.U16 R22, desc[UR20][R22.64] ;  /* 0x0000001416167981 */ /* 0x000f64000c1e1500 */
[C---:B------:R-:W-:Y:S02]  /*51e0*/  IMAD.WIDE R156, R5.reuse, 0x2, R190 ;  /* 0x00000002059c7825 */ /* 0x040fe400078e02be */
[----:B------:R-:W5:Y:S04]  /*51f0*/  LDG.E.U16 R152, desc[UR20][R152.64] ;  /* 0x0000001498987981 */ /* 0x000f68000c1e1500 */
[----:B------:R-:W5:Y:S04]  /*5200*/  LDG.E.U16 R17, desc[UR20][R154.64] ;  /* 0x000000149a117981 */ /* 0x000f68000c1e1500 */
[----:B------:R-:W5:Y:S04]  /*5210*/  LDG.E.U16 R23, desc[UR20][R158.64] ;  /* 0x000000149e177981 */ /* 0x000f68000c1e1500 */
[----:B------:R0:W5:Y:S02]  /*5220*/  LDG.E.U16 R153, desc[UR20][R156.64] ;  /* 0x000000149c997981 */ /* 0x000164000c1e1500 */
[----:B0-----:R-:W-:-:S02]  /*5230*/  IMAD.WIDE R156, R5, 0x2, R202 ;  /* 0x00000002059c7825 */ /* 0x001fc400078e02ca */
[----:B------:R-:W5:Y:S04]  /*5240*/  LDL.64 R202, [R1+0xc8] ;  /* 0x0000c80001ca7983 */ /* 0x000f680000100a00 */
[----:B------:R-:W5:Y:S01]  /*5250*/  LDG.E.U16 R156, desc[UR20][R156.64] ;  /* 0x000000149c9c7981 */ /* 0x000f62000c1e1500 */
[----:B------:R-:W-:-:S03]  /*5260*/  IMAD.WIDE R158, R5, 0x2, R174 ;  /* 0x00000002059e7825 */ /* 0x000fc600078e02ae */
[----:B------:R-:W5:Y:S04]  /*5270*/  LDL.64 R174, [R1+0xd8] ;  /* 0x0000d80001ae7983 */ /* 0x000f680000100a00 */
[----:B------:R0:W5:Y:S02]  /*5280*/  LDG.E.U16 R157, desc[UR20][R158.64] ;  /* 0x000000149e9d7981 */ /* 0x000164000c1e1500 */
[C---:B0-----:R-:W-:Y:S02]  /*5290*/  IMAD.WIDE R158, R5.reuse, 0x2, R214 ;  /* 0x00000002059e7825 */ /* 0x041fe400078e02d6 */
[----:B------:R-:W5:Y:S01]  /*52a0*/  LDL.64 R214, [R1+0xb8] ;  /* 0x0000b80001d67983 */ /* 0x000f620000100a00 */
[----:B------:R-:W-:Y:S01]  /*52b0*/  HGMMA.64x128x16.F32 R24, gdesc[UR24].tnspA, R24 ;  /* 0x21e00000181879f0 */ /* 0x000fe20008700818 */
[----:B------:R-:W-:-:S02]  /*52c0*/  IMAD.WIDE R154, R5, 0x2, R182 ;  /* 0x00000002059a7825 */ /* 0x000fc400078e02b6 */
[----:B------:R-:W5:Y:S04]  /*52d0*/  LDG.E.U16 R158, desc[UR20][R158.64] ;  /* 0x000000149e9e7981 */ /* 0x000f68000c1e1500 */
[----:B------:R-:W5:Y:S05]  /*52e0*/  LDG.E.U16 R154, desc[UR20][R154.64] ;  /* 0x000000149a9a7981 */ /* 0x000f6a000c1e1500 */
[----:B------:R-:W-:Y:S01]  /*52f0*/  HGMMA.64x128x16.F32 R24, gdesc[UR28].tnspA, R24 ;  /* 0x21e000001c1879f0 */ /* 0x000fe20008700818 */
[----:B--2---:R-:W-:-:S04]  /*5300*/  IMAD.WIDE R164, R5, 0x2, R164 ;  /* 0x0000000205a47825 */ /* 0x004fc800078e02a4 */
[----:B---3--:R-:W-:-:S04]  /*5310*/  IMAD.WIDE R166, R5, 0x2, R166 ;  /* 0x0000000205a67825 */ /* 0x008fc800078e02a6 */
[C---:B------:R-:W-:Y:S01]  /*5320*/  IMAD.WIDE R170, R5.reuse, 0x2, R170 ;  /* 0x0000000205aa7825 */ /* 0x040fe200078e02aa */
[----:B------:R0:W2:Y:S03]  /*5330*/  LDG.E.U16 R159, desc[UR20][R166.64] ;  /* 0x00000014a69f7981 */ /* 0x0000a6000c1e1500 */
[----:B----4-:R-:W-:-:S04]  /*5340*/  IMAD.WIDE R172, R5, 0x2, R172 ;  /* 0x0000000205ac7825 */ /* 0x010fc800078e02ac */
[C---:B0-----:R-:W-:Y:S02]  /*5350*/  IMAD.WIDE R166, R5.reuse, 0x2, R210 ;  /* 0x0000000205a67825 */ /* 0x041fe400078e02d2 */
[----:B------:R-:W3:Y:S04]  /*5360*/  LDL.64 R210, [R1+0x88] ;  /* 0x0000880001d27983 */ /* 0x000ee80000100a00 */
[----:B------:R-:W4:Y:S01]  /*5370*/  LDG.E.U16 R166, desc[UR20][R166.64] ;  /* 0x00000014a6a67981 */ /* 0x000f22000c1e1500 */
[----:B------:R-:W-:Y:S01]  /*5380*/  HGMMA.64x128x16.F32 R24, gdesc[UR32].tnspA, R24 ;  /* 0x21e00000201879f0 */ /* 0x000fe20008700818 */
[----:B-----5:R-:W-:-:S05]  /*5390*/  IMAD.WIDE R160, R5, 0x2, R160 ;  /* 0x0000000205a07825 */ /* 0x020fca00078e02a0 */
[----:B------:R0:W5:Y:S02]  /*53a0*/  LDG.E.U16 R155, desc[UR20][R160.64] ;  /* 0x00000014a09b7981 */ /* 0x000164000c1e1500 */
[C---:B0-----:R-:W-:Y:S02]  /*53b0*/  IMAD.WIDE R160, R5.reuse, 0x2, R200 ;  /* 0x0000000205a07825 */ /* 0x041fe400078e02c8 */
[----:B------:R-:W2:Y:S04]  /*53c0*/  LDL.64 R200, [R1+0xa8] ;  /* 0x0000a80001c87983 */ /* 0x000ea80000100a00 */
[----:B------:R-:W4:Y:S01]  /*53d0*/  LDG.E.U16 R160, desc[UR20][R160.64] ;  /* 0x00000014a0a07981 */ /* 0x000f22000c1e1500 */
[----:B------:R-:W-:-:S04]  /*53e0*/  IMAD.WIDE R162, R5, 0x2, R162 ;  /* 0x0000000205a27825 */ /* 0x000fc800078e02a2 */
[C---:B------:R-:W-:Y:S02]  /*53f0*/  IMAD.WIDE R168, R5.reuse, 0x2, R168 ;  /* 0x0000000205a87825 */ /* 0x040fe400078e02a8 */
[----:B------:R-:W4:Y:S04]  /*5400*/  LDG.E.U16 R162, desc[UR20][R162.64] ;  /* 0x00000014a2a27981 */ /* 0x000f28000c1e1500 */
[----:B------:R0:W4:Y:S04]  /*5410*/  LDG.E.U16 R161, desc[UR20][R164.64] ;  /* 0x00000014a4a17981 */ /* 0x000128000c1e1500 */
[----:B------:R1:W4:Y:S04]  /*5420*/  LDG.E.U16 R167, desc[UR20][R168.64] ;  /* 0x00000014a8a77981 */ /* 0x000328000c1e1500 */
[----:B------:R1:W4:Y:S01]  /*5430*/  LDG.E.U16 R163, desc[UR20][R172.64] ;  /* 0x00000014aca37981 */ /* 0x000322000c1e1500 */
[----:B0-----:R-:W-:-:S03]  /*5440*/  IMAD.WIDE R164, R5, 0x2, R198 ;  /* 0x0000000205a47825 */ /* 0x001fc600078e02c6 */
[----:B------:R-:W3:Y:S04]  /*5450*/  LDL.64 R198, [R1+0x98] ;  /* 0x0000980001c67983 */ /* 0x000ee80000100a00 */
[----:B------:R-:W4:Y:S01]  /*5460*/  LDG.E.U16 R164, desc[UR20][R164.64] ;  /* 0x00000014a4a47981 */ /* 0x000f22000c1e1500 */
[----:B-1----:R-:W-:-:S03]  /*5470*/  IMAD.WIDE R168, R5, 0x2, R206 ;  /* 0x0000000205a87825 */ /* 0x002fc600078e02ce */
[----:B------:R-:W5:Y:S01]  /*5480*/  LDL.64 R206, [R1+0x80] ;  /* 0x0000800001ce7983 */ /* 0x000f620000100a00 */
[----:B------:R-:W-:-:S03]  /*5490*/  IMAD.WIDE R172, R5, 0x2, R222 ;  /* 0x0000000205ac7825 */ /* 0x000fc600078e02de */
[----:B------:R-:W4:Y:S04]  /*54a0*/  LDG.E.U16 R168, desc[UR20][R168.64] ;  /* 0x00000014a8a87981 */ /* 0x000f28000c1e1500 */
[----:B------:R0:W4:Y:S01]  /*54b0*/  LDG.E.U16 R165, desc[UR20][R170.64] ;  /* 0x00000014aaa57981 */ /* 0x000122000c1e1500 */
[----:B------:R-:W-:-:S03]  /*54c0*/  IMAD.WIDE R174, R5, 0x2, R174 ;  /* 0x0000000205ae7825 */ /* 0x000fc600078e02ae */
[----:B------:R-:W4:Y:S04]  /*54d0*/  LDL.64 R222, [R1+0x40] ;  /* 0x0000400001de7983 */ /* 0x000f280000100a00 */
[----:B------:R1:W4:Y:S01]  /*54e0*/  LDG.E.U16 R169, desc[UR20][R174.64] ;  /* 0x00000014aea97981 */ /* 0x000322000c1e1500 */
[----:B0-----:R-:W-:-:S03]  /*54f0*/  IMAD.WIDE R170, R5, 0x2, R202 ;  /* 0x0000000205aa7825 */ /* 0x001fc600078e02ca */
[----:B------:R-:W4:Y:S04]  /*5500*/  LDL.64 R202, [R1+0x78] ;  /* 0x0000780001ca7983 */ /* 0x000f280000100a00 */
[----:B------:R-:W4:Y:S01]  /*5510*/  LDG.E.U16 R170, desc[UR20][R170.64] ;  /* 0x00000014aaaa7981 */ /* 0x000f22000c1e1500 */
[----:B-1----:R-:W-:-:S03]  /*5520*/  IMAD.WIDE R174, R5, 0x2, R218 ;  /* 0x0000000205ae7825 */ /* 0x002fc600078e02da */
[----:B------:R-:W4:Y:S01]  /*5530*/  LDL.64 R218, [R1+0x38] ;  /* 0x0000380001da7983 */ /* 0x000f220000100a00 */
[----:B------:R-:W-:Y:S02]  /*5540*/  UIADD3.64 UR36, UR8, 0x200, URZ ;  /* 0x0000020008247897 */ /* 0x000fe4000fffe03f */
[----:B------:R-:W-:Y:S01]  /*5550*/  UIADD3.64 UR40, UR8, 0x280, URZ ;  /* 0x0000028008287897 */ /* 0x000fe2000fffe03f */
[----:B------:R-:W4:Y:S04]  /*5560*/  LDG.E.U16 R174, desc[UR20][R174.64] ;  /* 0x00000014aeae7981 */ /* 0x000f28000c1e1500 */
[----:B------:R0:W4:Y:S02]  /*5570*/  LDG.E.U16 R171, desc[UR20][R172.64] ;  /* 0x00000014acab7981 */ /* 0x000124000c1e1500 */
[----:B0-----:R-:W-:-:S02]  /*5580*/  IMAD.WIDE R172, R5, 0x2, R214 ;  /* 0x0000000205ac7825 */ /* 0x001fc400078e02d6 */
[----:B------:R-:W4:Y:S01]  /*5590*/  LDL.64 R214, [R1+0x58] ;  /* 0x0000580001d67983 */ /* 0x000f220000100a00 */
[----:B------:R-:W-:-:S03]  /*55a0*/  UIADD3.64 UR12, UR8, 0x300, URZ ;  /* 0x00000300080c7897 */ /* 0x000fc6000fffe03f */
[----:B------:R-:W4:Y:S01]  /*55b0*/  LDG.E.U16 R172, desc[UR20][R172.64] ;  /* 0x00000014acac7981 */ /* 0x000f22000c1e1500 */
[----:B------:R-:W-:-:S12]  /*55c0*/  HGMMA.64x128x16.F32 R24, gdesc[UR36].tnspA, R24 ;  /* 0x21e00000241879f0 */ /* 0x000fd80008700818 */
[----:B------:R-:W-:-:S12]  /*55d0*/  HGMMA.64x128x16.F32 R24, gdesc[UR40].tnspA, R24 ;  /* 0x21e00000281879f0 */ /* 0x000fd80008700818 */
[----:B------:R-:W-:Y:S01]  /*55e0*/  HGMMA.64x128x16.F32 R24, gdesc[UR12].tnspA, R24, gsb0 ;  /* 0x21e000000c1879f0 */ /* 0x000fe20008000818 */
[----:B--2---:R-:W-:-:S05]  /*55f0*/  IMAD.WIDE R200, R5, 0x2, R200 ;  /* 0x0000000205c87825 */ /* 0x004fca00078e02c8 */
[----:B------:R5:W2:Y:S01]  /*5600*/  LDG.E.U16 R173, desc[UR20][R200.64] ;  /* 0x00000014c8ad7981 */ /* 0x000aa2000c1e1500 */
[----:B---3--:R-:W-:-:S05]  /*5610*/  IMAD.WIDE R198, R5, 0x2, R198 ;  /* 0x0000000205c67825 */ /* 0x008fca00078e02c6 */
[----:B------:R0:W3:Y:S01]  /*5620*/  LDG.E.U16 R175, desc[UR20][R198.64] ;  /* 0x00000014c6af7981 */ /* 0x0000e2000c1e1500 */
[----:B-----5:R-:W-:-:S05]  /*5630*/  IMAD.WIDE R200, R5, 0x2, R206 ;  /* 0x0000000205c87825 */ /* 0x020fca00078e02ce */
[----:B------:R-:W5:Y:S01]  /*5640*/  LDG.E.U16 R207, desc[UR20][R200.64] ;  /* 0x00000014c8cf7981 */ /* 0x000f62000c1e1500 */
[----:B0-----:R-:W-:-:S05]  /*5650*/  IMAD.WIDE R198, R5, 0x2, R210 ;  /* 0x0000000205c67825 */ /* 0x001fca00078e02d2 */
[----:B------:R0:W3:Y:S01]  /*5660*/  LDG.E.U16 R206, desc[UR20][R198.64] ;  /* 0x00000014c6ce7981 */ /* 0x0000e2000c1e1500 */
[----:B----4-:R-:W-:-:S04]  /*5670*/  IMAD.WIDE R202, R5, 0x2, R202 ;  /* 0x0000000205ca7825 */ /* 0x010fc800078e02ca */
[C---:B0-----:R-:W-:Y:S01]  /*5680*/  IMAD.WIDE R198, R5.reuse, 0x2, R240 ;  /* 0x0000000205c67825 */ /* 0x041fe200078e02f0 */
[----:B------:R-:W4:Y:S03]  /*5690*/  LDG.E.U16 R210, desc[UR20][R202.64] ;  /* 0x00000014cad27981 */ /* 0x000f26000c1e1500 */
[C---:B------:R-:W-:Y:S01]  /*56a0*/  IMAD.WIDE R200, R5.reuse, 0x2, R238 ;  /* 0x0000000205c87825 */ /* 0x040fe200078e02ee */
[----:B------:R0:W5:Y:S03]  /*56b0*/  LDG.E.U16 R211, desc[UR20][R198.64] ;  /* 0x00000014c6d37981 */ /* 0x000166000c1e1500 */
[----:B0-----:R-:W-:-:S04]  /*56c0*/  IMAD.WIDE R198, R5, 0x2, R236 ;  /* 0x0000000205c67825 */ /* 0x001fc800078e02ec */
[C---:B------:R-:W-:Y:S02]  /*56d0*/  IMAD.WIDE R202, R5.reuse, 0x2, R214 ;  /* 0x0000000205ca7825 */ /* 0x040fe400078e02d6 */
[----:B------:R0:W4:Y:S04]  /*56e0*/  LDG.E.U16 R214, desc[UR20][R200.64] ;  /* 0x00000014c8d67981 */ /* 0x000128000c1e1500 */
[----:B------:R1:W4:Y:S01]  /*56f0*/  LDG.E.U16 R215, desc[UR20][R202.64] ;  /* 0x00000014cad77981 */ /* 0x000322000c1e1500 */
[----:B0-----:R-:W-:-:S04]  /*5700*/  IMAD.WIDE R200, R5, 0x2, R222 ;  /* 0x0000000205c87825 */ /* 0x001fc800078e02de */
[C---:B-1----:R-:W-:Y:S02]  /*5710*/  IMAD.WIDE R202, R5.reuse, 0x2, R218 ;  /* 0x0000000205ca7825 */ /* 0x042fe400078e02da */
[----:B------:R0:W4:Y:S04]  /*5720*/  LDG.E.U16 R218, desc[UR20][R198.64] ;  /* 0x00000014c6da7981 */ /* 0x000128000c1e1500 */
[----:B------:R1:W4:Y:S04]  /*5730*/  LDG.E.U16 R219, desc[UR20][R200.64] ;  /* 0x00000014c8db7981 */ /* 0x000328000c1e1500 */
[----:B------:R1:W4:Y:S01]  /*5740*/  LDG.E.U16 R222, desc[UR20][R202.64] ;  /* 0x00000014cade7981 */ /* 0x000322000c1e1500 */
[----:B0-----:R-:W-:-:S04]  /*5750*/  IMAD.WIDE R198, R5, 0x2, R234 ;  /* 0x0000000205c67825 */ /* 0x001fc800078e02ea */
[C---:B-1----:R-:W-:Y:S01]  /*5760*/  IMAD.WIDE R200, R5.reuse, 0x2, R232 ;  /* 0x0000000205c87825 */ /* 0x042fe200078e02e8 */
[----:B------:R0:W4:Y:S03]  /*5770*/  LDG.E.U16 R223, desc[UR20][R198.64] ;  /* 0x00000014c6df7981 */ /* 0x000126000c1e1500 */
[C---:B------:R-:W-:Y:S02]  /*5780*/  IMAD.WIDE R202, R5.reuse, 0x2, R226 ;  /* 0x0000000205ca7825 */ /* 0x040fe400078e02e2 */
[----:B------:R1:W4:Y:S04]  /*5790*/  LDG.E.U16 R226, desc[UR20][R200.64] ;  /* 0x00000014c8e27981 */ /* 0x000328000c1e1500 */
[----:B------:R1:W4:Y:S01]  /*57a0*/  LDG.E.U16 R227, desc[UR20][R202.64] ;  /* 0x00000014cae37981 */ /* 0x000322000c1e1500 */
[----:B0-----:R-:W-:-:S04]  /*57b0*/  IMAD.WIDE R198, R5, 0x2, R230 ;  /* 0x0000000205c67825 */ /* 0x001fc800078e02e6 */
[C---:B-1----:R-:W-:Y:S02]  /*57c0*/  IMAD.WIDE R200, R5.reuse, 0x2, R228 ;  /* 0x0000000205c87825 */ /* 0x042fe400078e02e4 */
[----:B------:R0:W4:Y:S02]  /*57d0*/  LDG.E.U16 R228, desc[UR20][R198.64] ;  /* 0x00000014c6e47981 */ /* 0x000124000c1e1500 */
[C---:B------:R-:W-:Y:S02]  /*57e0*/  IMAD.WIDE R202, R5.reuse, 0x2, R224 ;  /* 0x0000000205ca7825 */ /* 0x040fe400078e02e0 */
[----:B------:R1:W4:Y:S04]  /*57f0*/  LDG.E.U16 R229, desc[UR20][R200.64] ;  /* 0x00000014c8e57981 */ /* 0x000328000c1e1500 */
[----:B------:R1:W4:Y:S01]  /*5800*/  LDG.E.U16 R230, desc[UR20][R202.64] ;  /* 0x00000014cae67981 */ /* 0x000322000c1e1500 */
[----:B0-----:R-:W-:-:S04]  /*5810*/  IMAD.WIDE R198, R5, 0x2, R216 ;  /* 0x0000000205c67825 */ /* 0x001fc800078e02d8 */
[C---:B-1----:R-:W-:Y:S01]  /*5820*/  IMAD.WIDE R200, R5.reuse, 0x2, R212 ;  /* 0x0000000205c87825 */ /* 0x042fe200078e02d4 */
[----:B------:R0:W4:Y:S03]  /*5830*/  LDG.E.U16 R231, desc[UR20][R198.64] ;  /* 0x00000014c6e77981 */ /* 0x000126000c1e1500 */
[C---:B------:R-:W-:Y:S01]  /*5840*/  IMAD.WIDE R202, R5.reuse, 0x2, R208 ;  /* 0x0000000205ca7825 */ /* 0x040fe200078e02d0 */
        /* <DEDUP_REMOVED lines=16> */
[----:B------:R-:W-:Y:S02]  /*5950*/  WARPGROUP.DEPBAR.LE gsb0, 0x0 ;  /* 0x00008000000079c5 */ /* 0x000fe40000010000 */
[----:B------:R0:W4:Y:S01]  /*5960*/  LDG.E.U16 R198, desc[UR20][R198.64] ;  /* 0x00000014c6c67981 */ /* 0x000122000c1e1500 */
[----:B--2---:R-:W-:-:S03]  /*5970*/  IMAD.WIDE R202, R5, 0x2, R176 ;  /* 0x0000000205ca7825 */ /* 0x004fc600078e02b0 */
[----:B------:R-:W2:Y:S04]  /*5980*/  LDG.E.U16 R200, desc[UR20][R200.64] ;  /* 0x00000014c8c87981 */ /* 0x000ea8000c1e1500 */
[----:B------:R-:W2:Y:S01]  /*5990*/  LDG.E.U16 R202, desc[UR20][R202.64] ;  /* 0x00000014caca7981 */ /* 0x000ea2000c1e1500 */
[----:B------:R-:W-:Y:S06]  /*59a0*/  BAR.SYNC.DEFER_BLOCKING 0x0 ;  /* 0x0000000000007b1d */ /* 0x000fec0000010000 */
[----:B------:R1:W-:Y:S04]  /*59b0*/  STS.U16 [R7+UR7+0x8000], R11 ;  /* 0x0080000b07007988 */ /* 0x0003e80008000407 */
[----:B------:R0:W-:Y:S01]  /*59c0*/  STS.U16 [R7+UR7+0x8400], R12 ;  /* 0x0084000c07007988 */ /* 0x0001e20008000407 */
[----:B-1----:R-:W-:-:S03]  /*59d0*/  FMUL R11, R24, UR23 ;  /* 0x00000017180b7c20 */ /* 0x002fc60008400000 */
[----:B------:R-:W-:Y:S01]  /*59e0*/  STS.U16 [R7+UR7+0x8800], R13 ;  /* 0x0088000d07007988 */ /* 0x000fe20008000407 */
[----:B0-----:R-:W-:-:S03]  /*59f0*/  FMUL R12, R25, UR23 ;  /* 0x00000017190c7c20 */ /* 0x001fc60008400000 */
[----:B------:R-:W-:Y:S04]  /*5a00*/  STS.U16 [R7+UR7+0x8c00], R14 ;  /* 0x008c000e07007988 */ /* 0x000fe80008000407 */
[----:B------:R-:W-:Y:S01]  /*5a10*/  STS.U16 [R7+UR7+0x9000], R15 ;  /* 0x0090000f07007988 */ /* 0x000fe20008000407 */
[----:B------:R-:W-:-:S03]  /*5a20*/  FMNMX R11, R11, R12, !PT ;  /* 0x0000000c0b0b7209 */ /* 0x000fc60007800000 */
        /* <DEDUP_REMOVED lines=11> */
[----:B0-----:R-:W-:-:S05]  /*5ae0*/  FMUL R7, R28, UR23 ;  /* 0x000000171c077c20 */ /* 0x001fca0008400000 */
[----:B------:R-:W-:Y:S01]  /*5af0*/  FMNMX R7, R7, R11, !PT ;  /* 0x0000000b07077209 */ /* 0x000fe20007800000 */
[----:B------:R-:W-:-:S05]  /*5b00*/  FMUL R11, R29, UR23 ;  /* 0x000000171d0b7c20 */ /* 0x000fca0008400000 */
        /* <DEDUP_REMOVED lines=57> */
[----:B------:R-:W-:Y:S01]  /*5ea0*/  FMUL R12, R26, UR23 ;  /* 0x000000171a0c7c20 */ /* 0x000fe20008400000 */
[----:B------:R-:W-:-:S03]  /*5eb0*/  FMUL R13, R27, UR23 ;  /* 0x000000171b0d7c20 */ /* 0x000fc60008400000 */
[----:B------:R-:W0:Y:S02]  /*5ec0*/  SHFL.BFLY PT, R7, R11, 0x2, 0x1f ;  /* 0x0c401f000b077f89 */ /* 0x000e2400000e0000 */
[----:B------:R-:W-:Y:S01]  /*5ed0*/  FMNMX R12, R12, R13, !PT ;  /* 0x0000000d0c0c7209 */ /* 0x000fe20007800000 */
[----:B------:R-:W-:-:S05]  /*5ee0*/  FMUL R13, R30, UR23 ;  /* 0x000000171e0d7c20 */ /* 0x000fca0008400000 */
[----:B------:R-:W-:Y:S01]  /*5ef0*/  FMNMX R12, R13, R12, !PT ;  /* 0x0000000c0d0c7209 */ /* 0x000fe20007800000 */
[----:B------:R-:W-:-:S05]  /*5f00*/  FMUL R13, R31, UR23 ;  /* 0x000000171f0d7c20 */ /* 0x000fca0008400000 */
[----:B------:R-:W-:Y:S01]  /*5f10*/  FMNMX R12, R13, R12, !PT ;  /* 0x0000000c0d0c7209 */ /* 0x000fe20007800000 */
[----:B------:R-:W-:-:S05]  /*5f20*/  FMUL R13, R34, UR23 ;  /* 0x00000017220d7c20 */ /* 0x000fca0008400000 */
[----:B------:R-:W-:Y:S02]  /*5f30*/  FMNMX R12, R13, R12, !PT ;  /* 0x0000000c0d0c7209 */ /* 0x000fe40007800000 */
[----:B0-----:R-:W-:Y:S01]  /*5f40*/  FMNMX R7, R11, R7, !PT ;  /* 0x000000070b077209 */ /* 0x001fe20007800000 */
[----:B------:R-:W-:Y:S01]  /*5f50*/  FMUL R11, R35, UR23 ;  /* 0x00000017230b7c20 */ /* 0x000fe20008400000 */
[----:B------:R-:W-:-:S04]  /*5f60*/  FMUL R13, R38, UR23 ;  /* 0x00000017260d7c20 */ /* 0x000fc80008400000 */
[----:B------:R-:W-:Y:S02]  /*5f70*/  FMNMX R12, R11, R12, !PT ;  /* 0x0000000c0b0c7209 */ /* 0x000fe40007800000 */
        /* <DEDUP_REMOVED lines=9> */
[----:B------:R-:W-:-:S05]  /*6010*/  FMUL R7, R46, UR23 ;  /* 0x000000172e077c20 */ /* 0x000fca0008400000 */
[----:B------:R-:W-:Y:S01]  /*6020*/  FMNMX R13, R7, R13, !PT ;  /* 0x0000000d070d7209 */ /* 0x000fe20007800000 */
[----:B------:R-:W-:Y:S01]  /*6030*/  FMUL R7, R47, UR23 ;  /* 0x000000172f077c20 */ /* 0x000fe20008400000 */
[----:B------:R-:W-:Y:S01]  /*6040*/  FMNMX R12, R11, R3, !PT ;  /* 0x000000030b0c7209 */ /* 0x000fe20007800000 */
[----:B------:R-:W-:-:S03]  /*6050*/  FMUL R11, R50, UR23 ;  /* 0x00000017320b7c20 */ /* 0x000fc60008400000 */
        /* <DEDUP_REMOVED lines=17> */
[----:B------:R-:W-:Y:S01]  /*6170*/  FMUL R22, R67, UR23 ;  /* 0x0000001743167c20 */ /* 0x000fe20008400000 */
[--C-:B------:R-:W-:Y:S02]  /*6180*/  FFMA R24, R24, UR23, -R12.reuse ;  /* 0x0000001718187c23 */ /* 0x100fe4000800080c */
[----:B------:R-:W-:Y:S01]  /*6190*/  FMNMX R21, R21, R20, !PT ;  /* 0x0000001415157209 */ /* 0x000fe20007800000 */
[----:B------:R-:W-:Y:S01]  /*61a0*/  FMUL R23, R70, UR23 ;  /* 0x0000001746177c20 */ /* 0x000fe20008400000 */
[----:B------:R-:W-:Y:S02]  /*61b0*/  FMUL R7, R24, 1.4426950216293334961 ;  /* 0x3fb8aa3b18077820 */ /* 0x000fe40000400000 */
[----:B------:R-:W-:Y:S01]  /*61c0*/  FMNMX R22, R22, R21, !PT ;  /* 0x0000001516167209 */ /* 0x000fe20007800000 */
[----:B------:R-:W-:Y:S01]  /*61d0*/  FFMA R25, R25, UR23, -R12 ;  /* 0x0000001719197c23 */ /* 0x000fe2000800080c */
[----:B------:R-:W-:-:S02]  /*61e0*/  FMUL R24, R71, UR23 ;  /* 0x0000001747187c20 */ /* 0x000fc40008400000 */
[----:B------:R-:W-:Y:S01]  /*61f0*/  FMNMX R23, R23, R22, !PT ;  /* 0x0000001617177209 */ /* 0x000fe20007800000 */
[----:B------:R-:W-:Y:S01]  /*6200*/  FMUL R11, R25, 1.4426950216293334961 ;  /* 0x3fb8aa3b190b7820 */ /* 0x000fe20000400000 */
[----:B------:R-:W-:Y:S02]  /*6210*/  FMUL R25, R74, UR23 ;  /* 0x000000174a197c20 */ /* 0x000fe40008400000 */
[----:B------:R-:W-:-:S04]  /*6220*/  FMNMX R24, R24, R23, !PT ;  /* 0x0000001718187209 */ /* 0x000fc80007800000 */
[----:B------:R-:W-:Y:S01]  /*6230*/  FMNMX R24, R25, R24, !PT ;  /* 0x0000001819187209 */ /* 0x000fe20007800000 */
[----:B------:R-:W-:-:S05]  /*6240*/  FMUL R25, R75, UR23 ;  /* 0x000000174b197c20 */ /* 0x000fca0008400000 */
[----:B------:R-:W-:Y:S01]  /*6250*/  FMNMX R24, R25, R24, !PT ;  /* 0x0000001819187209 */ /* 0x000fe20007800000 */
[----:B------:R-:W-:Y:S01]  /*6260*/  FMUL R25, R78, UR23 ;  /* 0x000000174e197c20 */ /* 0x000fe20008400000 */
[----:B------:R-:W-:-:S04]  /*6270*/  FFMA R28, R28, UR23, -R12 ;  /* 0x000000171c1c7c23 */ /* 0x000fc8000800080c */
[----:B------:R-:W-:Y:S01]  /*6280*/  FMNMX R24, R25, R24, !PT ;  /* 0x0000001819187209 */ /* 0x000fe20007800000 */
[----:B------:R-:W-:Y:S01]  /*6290*/  FMUL R25, R79, UR23 ;  /* 0x000000174f197c20 */ /* 0x000fe20008400000 */
[----:B------:R-:W-:Y:S01]  /*62a0*/  FMUL R13, R28, 1.4426950216293334961 ;  /* 0x3fb8aa3b1c0d7820 */ /* 0x000fe20000400000 */
[----:B------:R-:W-:-:S03]  /*62b0*/  FFMA R28, R56, UR23, -R12 ;  /* 0x00000017381c7c23 */ /* 0x000fc6000800080c */
[----:B------:R-:W-:Y:S01]  /*62c0*/  FMNMX R24, R25, R24, !PT ;  /* 0x0000001819187209 */ /* 0x000fe20007800000 */
[----:B------:R-:W-:Y:S01]  /*62d0*/  FMUL R25, R82, UR23 ;  /* 0x0000001752197c20 */ /* 0x000fe20008400000 */
[----:B------:R-:W-:Y:S01]  /*62e0*/  FFMA R29, R29, UR23, -R12 ;  /* 0x000000171d1d7c23 */ /* 0x000fe2000800080c */
[----:B------:R-:W-:-:S03]  /*62f0*/  FMUL R28, R28, 1.4426950216293334961 ;  /* 0x3fb8aa3b1c1c7820 */ /* 0x000fc60000400000 */
[----:B------:R-:W-:Y:S01]  /*6300*/  FMNMX R24, R25, R24, !PT ;  /* 0x0000001819187209 */ /* 0x000fe20007800000 */
[----:B------:R-:W-:Y:S01]  /*6310*/  FMUL R25, R83, UR23 ;  /* 0x0000001753197c20 */ /* 0x000fe20008400000 */
[----:B------:R-:W-:Y:S01]  /*6320*/  FMUL R14, R29, 1.4426950216293334961 ;  /* 0x3fb8aa3b1d0e7820 */ /* 0x000fe20000400000 */
[--C-:B------:R-:W-:Y:S02]  /*6330*/  FFMA R29, R57, UR23, -R12.reuse ;  /* 0x00000017391d7c23 */ /* 0x100fe4000800080c */
[----:B------:R0:W-:Y:S01]  /*6340*/  MUFU.EX2 R57, R28 ;  /* 0x0000001c00397308 */ /* 0x0001e20000000800 */
[----:B------:R-:W-:Y:S01]  /*6350*/  FMNMX R24, R25, R24, !PT ;  /* 0x0000001819187209 */ /* 0x000fe20007800000 */
[----:B------:R-:W-:Y:S01]  /*6360*/  FMUL R25, R86, UR23 ;  /* 0x0000001756197c20 */ /* 0x000fe20008400000 */
[----:B------:R-:W-:Y:S01]  /*6370*/  FMUL R29, R29, 1.4426950216293334961 ;  /* 0x3fb8aa3b1d1d7820 */ /* 0x000fe20000400000 */
[----:B0-----:R-:W-:-:S03]  /*6380*/  FFMA R28, R60, UR23, -R12 ;  /* 0x000000173c1c7c23 */ /* 0x001fc6000800080c */
[----:B------:R-:W-:Y:S01]  /*6390*/  FMNMX R24, R25, R24, !PT ;  /* 0x0000001819187209 */ /* 0x000fe20007800000 */
[----:B------:R0:W-:Y:S01]  /*63a0*/  MUFU.EX2 R60, R29 ;  /* 0x0000001d003c7308 */ /* 0x0001e20000000800 */
[----:B------:R-:W-:Y:S01]  /*63b0*/  FMUL R28, R28, 1.4426950216293334961 ;  /* 0x3fb8aa3b1c1c7820 */ /* 0x000fe20000400000 */
[----:B------:R-:W-:Y:S01]  /*63c0*/  FMUL R25, R87, UR23 ;  /* 0x0000001757197c20 */ /* 0x000fe20008400000 */
[----:B0-----:R-:W-:-:S05]  /*63d0*/  FFMA R29, R61, UR23, -R12 ;  /* 0x000000173d1d7c23 */ /* 0x001fca000800080c */
[----:B------:R0:W-:Y:S01]  /*63e0*/  MUFU.EX2 R61, R28 ;  /* 0x0000001c003d7308 */ /* 0x0001e20000000800 */
[----:B------:R-:W-:Y:S01]  /*63f0*/  FMNMX R24, R25, R24, !PT ;  /* 0x0000001819187209 */ /* 0x000fe20007800000 */
[----:B0-----:R-:W-:-:S04]  /*6400*/  FFMA R28, R64, UR23, -R12 ;  /* 0x00000017401c7c23 */ /* 0x001fc8000800080c */
[----:B------:R-:W-:Y:S01]  /*6410*/  FMUL R25, R28, 1.4426950216293334961 ;  /* 0x3fb8aa3b1c197820 */ /* 0x000fe20000400000 */
[----:B------:R-:W-:-:S03]  /*6420*/  FFMA R28, R65, UR23, -R12 ;  /* 0x00000017411c7c23 */ /* 0x000fc6000800080c */
[----:B------:R0:W-:Y:S01]  /*6430*/  MUFU.EX2 R65, R25 ;  /* 0x0000001900417308 */ /* 0x0001e20000000800 */
[----:B------:R-:W-:Y:S01]  /*6440*/  FMUL R29, R29, 1.4426950216293334961 ;  /* 0x3fb8aa3b1d1d7820 */ /* 0x000fe20000400000 */
[----:B------:R-:W-:Y:S01]  /*6450*/  FMUL R28, R28, 1.4426950216293334961 ;  /* 0x3fb8aa3b1c1c7820 */ /* 0x000fe20000400000 */
[----:B0-----:R-:W0:Y:S05]  /*6460*/  SHFL.BFLY PT, R25, R24, 0x2, 0x1f ;  /* 0x0c401f0018197f89 */ /* 0x001e2a00000e0000 */
[----:B------:R1:W-:Y:S02]  /*6470*/  MUFU.EX2 R64, R29 ;  /* 0x0000001d00407308 */ /* 0x0003e40000000800 */
[----:B-1----:R-:W-:-:S06]  /*6480*/  FFMA R29, R68, UR23, -R12 ;  /* 0x00000017441d7c23 */ /* 0x002fcc000800080c */
[----:B------:R1:W-:Y:S01]  /*6490*/  MUFU.EX2 R68, R28 ;  /* 0x0000001c00447308 */ /* 0x0003e20000000800 */
[----:B------:R-:W-:Y:S01]  /*64a0*/  FMUL R29, R29, 1.4426950216293334961 ;  /* 0x3fb8aa3b1d1d7820 */ /* 0x000fe20000400000 */
[----:B-1----:R-:W-:-:S06]  /*64b0*/  FFMA R28, R69, UR23, -R12 ;  /* 0x00000017451c7c23 */ /* 0x002fcc000800080c */
[----:B------:R1:W-:Y:S01]  /*64c0*/  MUFU.EX2 R69, R29 ;  /* 0x0000001d00457308 */ /* 0x0003e20000000800 */
[----:B------:R-:W-:Y:S01]  /*64d0*/  FMUL R28, R28, 1.4426950216293334961 ;  /* 0x3fb8aa3b1c1c7820 */ /* 0x000fe20000400000 */
[----:B0-----:R-:W-:Y:S01]  /*64e0*/  FMNMX R25, R24, R25, !PT ;  /* 0x0000001918197209 */ /* 0x001fe20007800000 */
[----:B-1----:R-:W-:-:S05]  /*64f0*/  FFMA R29, R72, UR23, -R12 ;  /* 0x00000017481d7c23 */ /* 0x002fca000800080c */
[----:B------:R0:W-:Y:S02]  /*6500*/  MUFU.EX2 R72, R28 ;  /* 0x0000001c00487308 */ /* 0x0001e40000000800 */
[----:B0-----:R-:W-:-:S04]  /*6510*/  FFMA R28, R73, UR23, -R12 ;  /* 0x00000017491c7c23 */ /* 0x001fc8000800080c */
[----:B------:R-:W-:Y:S01]  /*6520*/  FMUL R24, R28, 1.4426950216293334961 ;  /* 0x3fb8aa3b1c187820 */ /* 0x000fe20000400000 */
[----:B------:R-:W-:-:S03]  /*6530*/  FFMA R28, R76, UR23, -R12 ;  /* 0x000000174c1c7c23 */ /* 0x000fc6000800080c */
[----:B------:R0:W-:Y:S02]  /*6540*/  MUFU.EX2 R76, R24 ;  /* 0x00000018004c7308 */ /* 0x0001e40000000800 */
[----:B0-----:R-:W0:Y:S02]  /*6550*/  SHFL.BFLY PT, R24, R25, 0x1, 0x1f ;  /* 0x0c201f0019187f89 */ /* 0x001e2400000e0000 */
[----:B0-----:R-:W-:Y:S01]  /*6560*/  FMNMX R24, R25, R24, !PT ;  /* 0x0000001819187209 */ /* 0x001fe20007800000 */
[----:B------:R-:W-:-:S03]  /*6570*/  FFMA R25, R85, UR23, -R12 ;  /* 0x0000001755197c23 */ /* 0x000fc6000800080c */
[----:B------:R-:W-:Y:S01]  /*6580*/  FMNMX R85, R24, R6, !PT ;  /* 0x0000000618557209 */ /* 0x000fe20007800000 */
[----:B------:R-:W-:-:S04]  /*6590*/  FADD R24, -R12, R3 ;  /* 0x000000030c187221 */ /* 0x000fc80000000100 */
[----:B------:R-:W-:Y:S01]  /*65a0*/  FMUL R24, R24, 1.4426950216293334961 ;  /* 0x3fb8aa3b18187820 */ /* 0x000fe20000400000 */
[----:B------:R-:W-:-:S03]  /*65b0*/  FMUL R25, R25, 1.4426950216293334961 ;  /* 0x3fb8aa3b19197820 */ /* 0x000fc60000400000 */
[----:B------:R0:W1:Y:S02]  /*65c0*/  MUFU.EX2 R199, R24 ;  /* 0x0000001800c77308 */ /* 0x0000640000000800 */
[----:B0-----:R-:W-:-:S06]  /*65d0*/  FFMA R24, R58, UR23, -R85 ;  /* 0x000000173a187c23 */ /* 0x001fcc0008000855 */
[----:B------:R0:W-:Y:S01]  /*65e0*/  MUFU.EX2 R3, R25 ;  /* 0x0000001900037308 */ /* 0x0001e20000000800 */
[----:B------:R-:W-:Y:S01]  /*65f0*/  FMUL R24, R24, 1.4426950216293334961 ;  /* 0x3fb8aa3b18187820 */ /* 0x000fe20000400000 */
        /* <DEDUP_REMOVED lines=15> */
[--C-:B0-----:R-:W-:Y:S01]  /*66f0*/  FFMA R24, R70, UR23, -R85.reuse ;  /* 0x0000001746187c23 */ /* 0x101fe20008000855 */
[----:B------:R-:W-:-:S05]  /*6700*/  FFMA R26, R26, UR23, -R85 ;  /* 0x000000171a1a7c23 */ /* 0x000fca0008000855 */
[----:B------:R0:W-:Y:S01]  /*6710*/  MUFU.EX2 R70, R25 ;  /* 0x0000001900467308 */ /* 0x0001e20000000800 */
[----:B------:R-:W-:Y:S01]  /*6720*/  FMUL R24, R24, 1.4426950216293334961 ;  /* 0x3fb8aa3b18187820 */ /* 0x000fe20000400000 */
[----:B------:R-:W-:Y:S04]  /*6730*/  STS.U16 [R8+UR7+0x8100], R155 ;  /* 0x0081009b08007988 */ /* 0x000fe80008000407 */
[----:B------:R-:W-:Y:S01]  /*6740*/  STS.U16 [R8+UR7+0x8500], R158 ;  /* 0x0085009e08007988 */ /* 0x000fe20008000407 */
[----:B0-----:R-:W-:-:S03]  /*6750*/  FFMA R25, R71, UR23, -R85 ;  /* 0x0000001747197c23 */ /* 0x001fc60008000855 */
[----:B------:R-:W-:Y:S01]  /*6760*/  STS.U16 [R8+UR7+0x8900], R161 ;  /* 0x008900a108007988 */ /* 0x000fe20008000407 */
[----:B------:R0:W-:Y:S03]  /*6770*/  MUFU.EX2 R71, R24 ;  /* 0x0000001800477308 */ /* 0x0001e60000000800 */
[----:B------:R-:W-:Y:S04]  /*6780*/  STS.U16 [R8+UR7+0x8d00], R164 ;  /* 0x008d00a408007988 */ /* 0x000fe80008000407 */
[----:B------:R-:W-:Y:S01]  /*6790*/  STS.U16 [R8+UR7+0x9100], R167 ;  /* 0x009100a708007988 */ /* 0x000fe20008000407 */
[----:B0-----:R-:W-:-:S03]  /*67a0*/  FFMA R24, R74, UR23, -R85 ;  /* 0x000000174a187c23 */ /* 0x001fc60008000855 */
[----:B------:R-:W-:Y:S04]  /*67b0*/  STS.U16 [R8+UR7+0x9500], R170 ;  /* 0x009500aa08007988 */ /* 0x000fe80008000407 */
[----:B------:R-:W-:Y:S04]  /*67c0*/  STS.U16 [R8+UR7+0x9900], R173 ;  /* 0x009900ad08007988 */ /* 0x000fe80008000407 */
[----:B---3--:R-:W-:Y:S04]  /*67d0*/  STS.U16 [R8+UR7+0x9d00], R206 ;  /* 0x009d00ce08007988 */ /* 0x008fe80008000407 */
[----:B-----5:R-:W-:Y:S04]  /*67e0*/  STS.U16 [R8+UR7+0xa100], R211 ;  /* 0x00a100d308007988 */ /* 0x020fe80008000407 */
[----:B----4-:R-:W-:Y:S04]  /*67f0*/  STS.U16 [R8+UR7+0xa500], R218 ;  /* 0x00a500da08007988 */ /* 0x010fe80008000407 */
[----:B------:R-:W-:Y:S04]  /*6800*/  STS.U16 [R8+UR7+0xa900], R223 ;  /* 0x00a900df08007988 */ /* 0x000fe80008000407 */
[----:B------:R-:W-:Y:S04]  /*6810*/  STS.U16 [R8+UR7+0xad00], R228 ;  /* 0x00ad00e408007988 */ /* 0x000fe80008000407 */
[----:B------:R-:W-:Y:S04]  /*6820*/  STS.U16 [R8+UR7+0xb100], R231 ;  /* 0x00b100e708007988 */ /* 0x000fe80008000407 */
[----:B------:R-:W-:Y:S04]  /*6830*/  STS.U16 [R8+UR7+0xb500], R234 ;  /* 0x00b500ea08007988 */ /* 0x000fe80008000407 */
[----:B------:R-:W-:Y:S04]  /*6840*/  STS.U16 [R8+UR7+0xb900], R237 ;  /* 0x00b900ed08007988 */ /* 0x000fe80008000407 */
[----:B------:R0:W-:Y:S01]  /*6850*/  STS.U16 [R8+UR7+0xbd00], R198 ;  /* 0x00bd00c608007988 */ /* 0x0001e20008000407 */
[----:B------:R-:W-:-:S03]  /*6860*/  FMUL R26, R26, 1.4426950216293334961 ;  /* 0x3fb8aa3b1a1a7820 */ /* 0x000fc60000400000 */
        /* <DEDUP_REMOVED lines=15> */
[----:B--2---:R2:W-:Y:S04]  /*6960*/  STS.U16 [R9+UR7+0xbe00], R200 ;  /* 0x00be00c809007988 */ /* 0x0045e80008000407 */
        /* <DEDUP_REMOVED lines=15> */
[----:B------:R3:W-:Y:S01]  /*6a60*/  STS.U16 [R10+UR7+0xbf00], R202 ;  /* 0x00bf00ca0a007988 */ /* 0x0007e20008000407 */
[----:B------:R-:W-:Y:S01]  /*6a70*/  FMUL R29, R29, 1.4426950216293334961 ;  /* 0x3fb8aa3b1d1d7820 */ /* 0x000fe20000400000 */
[----:B------:R4:W-:Y:S06]  /*6a80*/  MEMBAR.ALL.CTA ;  /* 0x0000000000007992 */ /* 0x0009ec0000008000 */
[----:B----4-:R-:W4:Y:S01]  /*6a90*/  FENCE.VIEW.ASYNC.S ;  /* 0x00000000000073c6 */ /* 0x010f220000000000 */
[----:B------:R-:W-:Y:S01]  /*6aa0*/  FMUL R24, R24, 1.4426950216293334961 ;  /* 0x3fb8aa3b18187820 */ /* 0x000fe20000400000 */
[----:B------:R-:W-:Y:S01]  /*6ab0*/  FMUL R28, R28, 1.4426950216293334961 ;  /* 0x3fb8aa3b1c1c7820 */ /* 0x000fe20000400000 */
[----:B------:R5:W-:Y:S01]  /*6ac0*/  MUFU.EX2 R201, R26 ;  /* 0x0000001a00c97308 */ /* 0x000be20000000800 */
[----:B------:R-:W-:Y:S01]  /*6ad0*/  FMUL R25, R25, 1.4426950216293334961 ;  /* 0x3fb8aa3b19197820 */ /* 0x000fe20000400000 */
[--C-:B------:R-:W-:Y:S01]  /*6ae0*/  FFMA R87, R87, UR23, -R85.reuse ;  /* 0x0000001757577c23 */ /* 0x100fe20008000855 */
[--C-:B------:R-:W-:Y:S01]  /*6af0*/  FFMA R32, R32, UR23, -R12.reuse ;  /* 0x0000001720207c23 */ /* 0x100fe2000800080c */
[--C-:B------:R-:W-:Y:S01]  /*6b00*/  FFMA R33, R33, UR23, -R12.reuse ;  /* 0x0000001721217c23 */ /* 0x100fe2000800080c */
[--C-:B------:R-:W-:Y:S01]  /*6b10*/  FFMA R36, R36, UR23, -R12.reuse ;  /* 0x0000001724247c23 */ /* 0x100fe2000800080c */
[--C-:B------:R-:W-:Y:S01]  /*6b20*/  FFMA R37, R37, UR23, -R12.reuse ;  /* 0x0000001725257c23 */ /* 0x100fe2000800080c */
[--C-:B------:R-:W-:Y:S01]  /*6b30*/  FFMA R40, R40, UR23, -R12.reuse ;  /* 0x0000001728287c23 */ /* 0x100fe2000800080c */
[----:B------:R1:W-:Y:S01]  /*6b40*/  MUFU.EX2 R73, R29 ;  /* 0x0000001d00497308 */ /* 0x0003e20000000800 */
[--C-:B-----5:R-:W-:Y:S01]  /*6b50*/  FFMA R26, R75, UR23, -R85.reuse ;  /* 0x000000174b1a7c23 */ /* 0x120fe20008000855 */
[--C-:B------:R-:W-:Y:S01]  /*6b60*/  FFMA R41, R41, UR23, -R12.reuse ;  /* 0x0000001729297c23 */ /* 0x100fe2000800080c */
[--C-:B------:R-:W-:Y:S01]  /*6b70*/  FFMA R44, R44, UR23, -R12.reuse ;  /* 0x000000172c2c7c23 */ /* 0x100fe2000800080c */
[--C-:B------:R-:W-:Y:S01]  /*6b80*/  FFMA R45, R45, UR23, -R12.reuse ;  /* 0x000000172d2d7c23 */ /* 0x100fe2000800080c */
[--C-:B------:R-:W-:Y:S01]  /*6b90*/  FFMA R48, R48, UR23, -R12.reuse ;  /* 0x0000001730307c23 */ /* 0x100fe2000800080c */
[--C-:B------:R-:W-:Y:S01]  /*6ba0*/  FFMA R82, R82, UR23, -R85.reuse ;  /* 0x0000001752527c23 */ /* 0x100fe20008000855 */
[--C-:B------:R-:W-:Y:S01]  /*6bb0*/  FFMA R83, R83, UR23, -R85.reuse ;  /* 0x0000001753537c23 */ /* 0x100fe20008000855 */
[----:B------:R5:W-:Y:S01]  /*6bc0*/  MUFU.EX2 R75, R24 ;  /* 0x00000018004b7308 */ /* 0x000be20000000800 */
[--C-:B-1----:R-:W-:Y:S01]  /*6bd0*/  FFMA R29, R77, UR23, -R12.reuse ;  /* 0x000000174d1d7c23 */ /* 0x102fe2000800080c */
[--C-:B------:R-:W-:Y:S01]  /*6be0*/  FFMA R86, R86, UR23, -R85.reuse ;  /* 0x0000001756567c23 */ /* 0x100fe20008000855 */
[--C-:B------:R-:W-:Y:S01]  /*6bf0*/  FFMA R49, R49, UR23, -R12.reuse ;  /* 0x0000001731317c23 */ /* 0x100fe2000800080c */
[--C-:B------:R-:W-:Y:S01]  /*6c00*/  FFMA R52, R52, UR23, -R12.reuse ;  /* 0x0000001734347c23 */ /* 0x100fe2000800080c */
[----:B------:R-:W-:Y:S01]  /*6c10*/  FMUL R29, R29, 1.4426950216293334961 ;  /* 0x3fb8aa3b1d1d7820 */ /* 0x000fe20000400000 */
[--C-:B------:R-:W-:Y:S01]  /*6c20*/  FFMA R53, R53, UR23, -R12.reuse ;  /* 0x0000001735357c23 */ /* 0x100fe2000800080c */
[--C-:B------:R-:W-:Y:S01]  /*6c30*/  FFMA R27, R27, UR23, -R85.reuse ;  /* 0x000000171b1b7c23 */ /* 0x100fe20008000855 */
[----:B------:R1:W-:Y:S01]  /*6c40*/  MUFU.EX2 R77, R28 ;  /* 0x0000001c004d7308 */ /* 0x0003e20000000800 */
[--C-:B-----5:R-:W-:Y:S01]  /*6c50*/  FFMA R24, R78, UR23, -R85.reuse ;  /* 0x000000174e187c23 */ /* 0x120fe20008000855 */
[--C-:B------:R-:W-:Y:S01]  /*6c60*/  FFMA R30, R30, UR23, -R85.reuse ;  /* 0x000000171e1e7c23 */ /* 0x100fe20008000855 */
[--C-:B------:R-:W-:Y:S01]  /*6c70*/  FFMA R31, R31, UR23, -R85.reuse ;  /* 0x000000171f1f7c23 */ /* 0x100fe20008000855 */
[--C-:B------:R-:W-:Y:S01]  /*6c80*/  FFMA R34, R34, UR23, -R85.reuse ;  /* 0x0000001722227c23 */ /* 0x100fe20008000855 */
[----:B------:R-:W-:Y:S01]  /*6c90*/  FMUL R24, R24, 1.4426950216293334961 ;  /* 0x3fb8aa3b18187820 */ /* 0x000fe20000400000 */
[--C-:B------:R-:W-:Y:S01]  /*6ca0*/  FFMA R35, R35, UR23, -R85.reuse ;  /* 0x0000001723237c23 */ /* 0x100fe20008000855 */
[--C-:B------:R-:W-:Y:S01]  /*6cb0*/  FFMA R38, R38, UR23, -R85.reuse ;  /* 0x0000001726267c23 */ /* 0x100fe20008000855 */
[--C-:B------:R-:W-:Y:S01]  /*6cc0*/  FFMA R39, R39, UR23, -R85.reuse ;  /* 0x0000001727277c23 */ /* 0x100fe20008000855 */
[----:B-1----:R-:W-:Y:S01]  /*6cd0*/  FFMA R28, R80, UR23, -R12 ;  /* 0x00000017501c7c23 */ /* 0x002fe2000800080c */
[----:B------:R1:W-:Y:S01]  /*6ce0*/  MUFU.EX2 R74, R25 ;  /* 0x00000019004a7308 */ /* 0x0003e20000000800 */
[--C-:B------:R-:W-:Y:S01]  /*6cf0*/  FFMA R42, R42, UR23, -R85.reuse ;  /* 0x000000172a2a7c23 */ /* 0x100fe20008000855 */
[--C-:B------:R-:W-:Y:S01]  /*6d00*/  FFMA R43, R43, UR23, -R85.reuse ;  /* 0x000000172b2b7c23 */ /* 0x100fe20008000855 */
[----:B------:R-:W-:Y:S01]  /*6d10*/  FMUL R28, R28, 1.4426950216293334961 ;  /* 0x3fb8aa3b1c1c7820 */ /* 0x000fe20000400000 */
[--C-:B------:R-:W-:Y:S01]  /*6d20*/  FFMA R46, R46, UR23, -R85.reuse ;  /* 0x000000172e2e7c23 */ /* 0x100fe20008000855 */
[--C-:B------:R-:W-:Y:S01]  /*6d30*/  FFMA R47, R47, UR23, -R85.reuse ;  /* 0x000000172f2f7c23 */ /* 0x100fe20008000855 */
[--C-:B------:R-:W-:Y:S01]  /*6d40*/  FFMA R50, R50, UR23, -R85.reuse ;  /* 0x0000001732327c23 */ /* 0x100fe20008000855 */
[--C-:B------:R-:W-:Y:S01]  /*6d50*/  FFMA R51, R51, UR23, -R85.reuse ;  /* 0x0000001733337c23 */ /* 0x100fe20008000855 */
[----:B------:R5:W-:Y:S01]  /*6d60*/  MUFU.EX2 R80, R29 ;  /* 0x0000001d00507308 */ /* 0x000be20000000800 */
[--C-:B-1----:R-:W-:Y:S01]  /*6d70*/  FFMA R25, R79, UR23, -R85.reuse ;  /* 0x000000174f197c23 */ /* 0x102fe20008000855 */
[--C-:B------:R-:W-:Y:S01]  /*6d80*/  FFMA R54, R54, UR23, -R85.reuse ;  /* 0x0000001736367c23 */ /* 0x100fe20008000855 */
[----:B------:R-:W-:Y:S01]  /*6d90*/  FFMA R55, R55, UR23, -R85 ;  /* 0x0000001737377c23 */ /* 0x000fe20008000855 */
[----:B------:R-:W-:-:S04]  /*6da0*/  FMUL R87, R87, 1.4426950216293334961 ;  /* 0x3fb8aa3b57577820 */ /* 0x000fc80000400000 */
[----:B------:R-:W-:Y:S01]  /*6db0*/  MUFU.EX2 R7, R7 ;  /* 0x0000000700077308 */ /* 0x000fe20000000800 */
[----:B-----5:R-:W-:Y:S01]  /*6dc0*/  FFMA R29, R81, UR23, -R12 ;  /* 0x00000017511d7c23 */ /* 0x020fe2000800080c */
[----:B------:R-:W-:Y:S01]  /*6dd0*/  FMUL R15, R32, 1.4426950216293334961 ;  /* 0x3fb8aa3b200f7820 */ /* 0x000fe20000400000 */
[----:B------:R-:W-:-:S05]  /*6de0*/  FMUL R16, R33, 1.4426950216293334961 ;  /* 0x3fb8aa3b21107820 */ /* 0x000fca0000400000 */
[----:B------:R-:W-:Y:S01]  /*6df0*/  MUFU.EX2 R11, R11 ;  /* 0x0000000b000b7308 */ /* 0x000fe20000000800 */
[----:B------:R-:W-:Y:S01]  /*6e00*/  FMUL R17, R36, 1.4426950216293334961 ;  /* 0x3fb8aa3b24117820 */ /* 0x000fe20000400000 */
        /* <DEDUP_REMOVED lines=9> */
[----:B0-----:R-:W-:Y:S01]  /*6ea0*/  FMUL R8, R25, 1.4426950216293334961 ;  /* 0x3fb8aa3b19087820 */ /* 0x001fe20000400000 */
[-C--:B------:R-:W-:Y:S01]  /*6eb0*/  FMUL R88, R88, R199.reuse ;  /* 0x000000c758587220 */ /* 0x080fe20000400000 */
[-C--:B------:R-:W-:Y:S01]  /*6ec0*/  FMUL R89, R89, R199.reuse ;  /* 0x000000c759597220 */ /* 0x080fe20000400000 */
[-C--:B------:R-:W-:Y:S01]  /*6ed0*/  FMUL R92, R92, R199.reuse ;  /* 0x000000c75c5c7220 */ /* 0x080fe20000400000 */
[-C--:B------:R-:W-:Y:S01]  /*6ee0*/  FMUL R93, R93, R199.reuse ;  /* 0x000000c75d5d7220 */ /* 0x080fe20000400000 */
[----:B------:R0:W-:Y:S01]  /*6ef0*/  MUFU.EX2 R79, R24 ;  /* 0x00000018004f7308 */ /* 0x0001e20000000800 */
[----:B------:R-:W-:Y:S01]  /*6f00*/  FMUL R82, R82, 1.4426950216293334961 ;  /* 0x3fb8aa3b52527820 */ /* 0x000fe20000400000 */
[----:B------:R-:W-:Y:S01]  /*6f10*/  FMUL R83, R83, 1.4426950216293334961 ;  /* 0x3fb8aa3b53537820 */ /* 0x000fe20000400000 */
[----:B--2---:R-:W-:Y:S01]  /*6f20*/  FMUL R9, R86, 1.4426950216293334961 ;  /* 0x3fb8aa3b56097820 */ /* 0x004fe20000400000 */
[-C--:B------:R-:W-:Y:S01]  /*6f30*/  FMUL R96, R96, R199.reuse ;  /* 0x000000c760607220 */ /* 0x080fe20000400000 */
[-C--:B------:R-:W-:Y:S01]  /*6f40*/  FMUL R97, R97, R199.reuse ;  /* 0x000000c761617220 */ /* 0x080fe20000400000 */
[-C--:B------:R-:W-:Y:S01]  /*6f50*/  FMUL R100, R100, R199.reuse ;  /* 0x000000c764647220 */ /* 0x080fe20000400000 */
[-C--:B------:R-:W-:Y:S01]  /*6f60*/  FMUL R101, R101, R199.reuse ;  /* 0x000000c765657220 */ /* 0x080fe20000400000 */
[----:B------:R1:W-:Y:S01]  /*6f70*/  MUFU.EX2 R81, R28 ;  /* 0x0000001c00517308 */ /* 0x0003e20000000800 */
[----:B0-----:R-:W-:Y:S01]  /*6f80*/  FADD R24, -R85, R6 ;  /* 0x0000000655187221 */ /* 0x001fe20000000100 */
[----:B------:R-:W-:Y:S01]  /*6f90*/  FMUL R49, R49, 1.4426950216293334961 ;  /* 0x3fb8aa3b31317820 */ /* 0x000fe20000400000 */
[----:B------:R-:W-:Y:S01]  /*6fa0*/  FMUL R52, R52, 1.4426950216293334961 ;  /* 0x3fb8aa3b34347820 */ /* 0x000fe20000400000 */
[-C--:B------:R-:W-:Y:S01]  /*6fb0*/  FMUL R104, R104, R199.reuse ;  /* 0x000000c768687220 */ /* 0x080fe20000400000 */
[----:B------:R-:W-:Y:S01]  /*6fc0*/  FMUL R24, R24, 1.4426950216293334961 ;  /* 0x3fb8aa3b18187820 */ /* 0x000fe20000400000 */
[-C--:B------:R-:W-:Y:S01]  /*6fd0*/  FMUL R105, R105, R199.reuse ;  /* 0x000000c769697220 */ /* 0x080fe20000400000 */
[-C--:B------:R-:W-:Y:S01]  /*6fe0*/  FMUL R108, R108, R199.reuse ;  /* 0x000000c76c6c7220 */ /* 0x080fe20000400000 */
[-C--:B------:R-:W-:Y:S01]  /*6ff0*/  FMUL R109, R109, R199.reuse ;  /* 0x000000c76d6d7220 */ /* 0x080fe20000400000 */
[----:B-1----:R-:W-:Y:S01]  /*7000*/  FFMA R28, R84, UR23, -R12 ;  /* 0x00000017541c7c23 */ /* 0x002fe2000800080c */
[----:B------:R-:W-:Y:S01]  /*7010*/  FMUL R53, R53, 1.4426950216293334961 ;  /* 0x3fb8aa3b35357820 */ /* 0x000fe20000400000 */
        /* <DEDUP_REMOVED lines=17> */
[----:B------:R-:W-:Y:S01]  /*7130*/  MUFU.EX2 R6, R87 ;  /* 0x0000005700067308 */ /* 0x000fe20000000800 */
[-C--:B------:R-:W-:Y:S01]  /*7140*/  FMUL R112, R112, R199.reuse ;  /* 0x000000c770707220 */ /* 0x080fe20000400000 */
[-C--:B------:R-:W-:Y:S01]  /*7150*/  FMUL R113, R113, R199.reuse ;  /* 0x000000c771717220 */ /* 0x080fe20000400000 */
[-C--:B------:R-:W-:Y:S01]  /*7160*/  FMUL R116, R116, R199.reuse ;  /* 0x000000c774747220 */ /* 0x080fe20000400000 */
[-C--:B------:R-:W-:Y:S01]  /*7170*/  FMUL R117, R117, R199.reuse ;  /* 0x000000c775757220 */ /* 0x080fe20000400000 */
[-C--:B------:R-:W-:Y:S01]  /*7180*/  FMUL R120, R120, R199.reuse ;  /* 0x000000c778787220 */ /* 0x080fe20000400000 */
[-C--:B------:R-:W-:Y:S01]  /*7190*/  FMUL R121, R121, R199.reuse ;  /* 0x000000c779797220 */ /* 0x080fe20000400000 */
[-C--:B------:R-:W-:Y:S01]  /*71a0*/  FMUL R124, R124, R199.reuse ;  /* 0x000000c77c7c7220 */ /* 0x080fe20000400000 */
[----:B------:R-:W0:Y:S01]  /*71b0*/  MUFU.EX2 R87, R24 ;  /* 0x0000001800577308 */ /* 0x000e220000000800 */
[-C--:B------:R-:W-:Y:S01]  /*71c0*/  FMUL R125, R125, R199.reuse ;  /* 0x000000c77d7d7220 */ /* 0x080fe20000400000 */
[-C--:B------:R-:W-:Y:S01]  /*71d0*/  FMUL R128, R128, R199.reuse ;  /* 0x000000c780807220 */ /* 0x080fe20000400000 */
[-C--:B------:R-:W-:Y:S01]  /*71e0*/  FMUL R129, R129, R199.reuse ;  /* 0x000000c781817220 */ /* 0x080fe20000400000 */
[-C--:B------:R-:W-:Y:S01]  /*71f0*/  FMUL R132, R132, R199.reuse ;  /* 0x000000c784847220 */ /* 0x080fe20000400000 */
[-C--:B------:R-:W-:Y:S01]  /*7200*/  FMUL R133, R133, R199.reuse ;  /* 0x000000c785857220 */ /* 0x080fe20000400000 */
[-C--:B------:R-:W-:Y:S01]  /*7210*/  FMUL R136, R136, R199.reuse ;  /* 0x000000c788887220 */ /* 0x080fe20000400000 */
[-C--:B------:R-:W-:Y:S01]  /*7220*/  FMUL R137, R137, R199.reuse ;  /* 0x000000c789897220 */ /* 0x080fe20000400000 */
[----:B------:R-:W-:Y:S01]  /*7230*/  MUFU.EX2 R15, R15 ;  /* 0x0000000f000f7308 */ /* 0x000fe20000000800 */
[-C--:B------:R-:W-:Y:S01]  /*7240*/  FMUL R140, R140, R199.reuse ;  /* 0x000000c78c8c7220 */ /* 0x080fe20000400000 */
[-C--:B------:R-:W-:Y:S01]  /*7250*/  FMUL R141, R141, R199.reuse ;  /* 0x000000c78d8d7220 */ /* 0x080fe20000400000 */
[-C--:B------:R-:W-:Y:S01]  /*7260*/  FMUL R144, R144, R199.reuse ;  /* 0x000000c790907220 */ /* 0x080fe20000400000 */
[-C--:B------:R-:W-:Y:S01]  /*7270*/  FMUL R145, R145, R199.reuse ;  /* 0x000000c791917220 */ /* 0x080fe20000400000 */
[-C--:B------:R-:W-:Y:S01]  /*7280*/  FMUL R148, R148, R199.reuse ;  /* 0x000000c794947220 */ /* 0x080fe20000400000 */
[----:B------:R-:W-:Y:S01]  /*7290*/  FMUL R149, R149, R199 ;  /* 0x000000c795957220 */ /* 0x000fe20000400000 */
[----:B---3--:R-:W1:Y:S01]  /*72a0*/  LDC R10, c[0x0][0x254] ;  /* 0x00009500ff0a7b82 */ /* 0x008e620000000800 */
[----:B------:R-:W2:Y:S08]  /*72b0*/  MUFU.EX2 R16, R16 ;  /* 0x0000001000107308 */ /* 0x000eb00000000800 */
[----:B------:R-:W-:Y:S08]  /*72c0*/  MUFU.EX2 R17, R17 ;  /* 0x0000001100117308 */ /* 0x000ff00000000800 */
        /* <DEDUP_REMOVED lines=10> */
[----:B------:R2:W-:Y:S08]  /*7370*/  MUFU.EX2 R154, R28 ;  /* 0x0000001c009a7308 */ /* 0x0005f00000000800 */
[----:B------:R-:W3:Y:S08]  /*7380*/  MUFU.EX2 R203, R27 ;  /* 0x0000001b00cb7308 */ /* 0x000ef00000000800 */
[----:B------:R-:W-:Y:S08]  /*7390*/  MUFU.EX2 R240, R30 ;  /* 0x0000001e00f07308 */ /* 0x000ff00000000800 */
[----:B------:R-:W5:Y:S08]  /*73a0*/  MUFU.EX2 R241, R31 ;  /* 0x0000001f00f17308 */ /* 0x000f700000000800 */
[----:B------:R-:W-:Y:S08]  /*73b0*/  MUFU.EX2 R242, R34 ;  /* 0x0000002200f27308 */ /* 0x000ff00000000800 */
[----:B------:R-:W4:Y:S08]  /*73c0*/  MUFU.EX2 R243, R35 ;  /* 0x0000002300f37308 */ /* 0x000f300000000800 */
[----:B------:R-:W-:Y:S08]  /*73d0*/  MUFU.EX2 R244, R38 ;  /* 0x0000002600f47308 */ /* 0x000ff00000000800 */
[----:B------:R-:W1:Y:S08]  /*73e0*/  MUFU.EX2 R245, R39 ;  /* 0x0000002700f57308 */ /* 0x000e700000000800 */
        /* <DEDUP_REMOVED lines=8> */
[----:B------:R-:W1:Y:S08]  /*7470*/  MUFU.EX2 R78, R78 ;  /* 0x0000004e004e7308 */ /* 0x000e700000000800 */
[----:B------:R-:W1:Y:S08]  /*7480*/  MUFU.EX2 R8, R8 ;  /* 0x0000000800087308 */ /* 0x000e700000000800 */
[----:B------:R-:W-:Y:S08]  /*7490*/  MUFU.EX2 R82, R82 ;  /* 0x0000005200527308 */ /* 0x000ff00000000800 */
[----:B------:R-:W1:Y:S08]  /*74a0*/  MUFU.EX2 R83, R83 ;  /* 0x0000005300537308 */ /* 0x000e700000000800 */
[----:B------:R-:W1:Y:S01]  /*74b0*/  MUFU.EX2 R9, R9 ;  /* 0x0000000900097308 */ /* 0x000e620000000800 */
[-C--:B0-----:R-:W-:Y:S01]  /*74c0*/  FMUL R90, R90, R87.reuse ;  /* 0x000000575a5a7220 */ /* 0x081fe20000400000 */
[-C--:B------:R-:W-:Y:S01]  /*74d0*/  FMUL R91, R91, R87.reuse ;  /* 0x000000575b5b7220 */ /* 0x080fe20000400000 */
        /* <DEDUP_REMOVED lines=29> */
[----:B------:R-:W-:Y:S01]  /*76b0*/  FMUL R151, R151, R87 ;  /* 0x0000005797977220 */ /* 0x000fe20000400000 */
[----:B------:R-:W-:-:S02]  /*76c0*/  F2FP.F16.F32.PACK_AB R24, R11, R7 ;  /* 0x000000070b18723e */ /* 0x000fc400000000ff */
[----:B------:R-:W-:Y:S02]  /*76d0*/  F2FP.F16.F32.PACK_AB R26, R14, R13 ;  /* 0x0000000d0e1a723e */ /* 0x000fe400000000ff */
[----:B--2---:R-:W-:Y:S02]  /*76e0*/  F2FP.F16.F32.PACK_AB R28, R16, R15 ;  /* 0x0000000f101c723e */ /* 0x004fe400000000ff */
[----:B---3--:R-:W-:Y:S02]  /*76f0*/  F2FP.F16.F32.PACK_AB R25, R203, R201 ;  /* 0x000000c9cb19723e */ /* 0x008fe400000000ff */
[----:B-----5:R-:W-:Y:S02]  /*7700*/  F2FP.F16.F32.PACK_AB R27, R241, R240 ;  /* 0x000000f0f11b723e */ /* 0x020fe400000000ff */
[----:B----4-:R-:W-:Y:S02]  /*7710*/  F2FP.F16.F32.PACK_AB R29, R243, R242 ;  /* 0x000000f2f31d723e */ /* 0x010fe400000000ff */
[----:B------:R-:W-:-:S02]  /*7720*/  F2FP.F16.F32.PACK_AB R30, R18, R17 ;  /* 0x00000011121e723e */ /* 0x000fc400000000ff */
[----:B-1----:R-:W-:Y:S02]  /*7730*/  F2FP.F16.F32.PACK_AB R31, R245, R244 ;  /* 0x000000f4f51f723e */ /* 0x002fe400000000ff */
[----:B------:R-:W-:Y:S02]  /*7740*/  F2FP.F16.F32.PACK_AB R32, R20, R19 ;  /* 0x000000131420723e */ /* 0x000fe400000000ff */
[----:B------:R-:W-:Y:S02]  /*7750*/  F2FP.F16.F32.PACK_AB R33, R247, R246 ;  /* 0x000000f6f721723e */ /* 0x000fe400000000ff */
[----:B------:R-:W-:Y:S02]  /*7760*/  F2FP.F16.F32.PACK_AB R34, R22, R21 ;  /* 0x000000151622723e */ /* 0x000fe400000000ff */
[----:B------:R-:W-:Y:S02]  /*7770*/  F2FP.F16.F32.PACK_AB R35, R249, R248 ;  /* 0x000000f8f923723e */ /* 0x000fe400000000ff */
[----:B------:R-:W-:-:S02]  /*7780*/  F2FP.F16.F32.PACK_AB R36, R152, R23 ;  /* 0x000000179824723e */ /* 0x000fc400000000ff */
[----:B------:R-:W-:Y:S02]  /*7790*/  F2FP.F16.F32.PACK_AB R37, R251, R250 ;  /* 0x000000fafb25723e */ /* 0x000fe400000000ff */
        /* <DEDUP_REMOVED lines=17> */
[----:B------:R-:W-:Y:S01]  /*78b0*/  F2FP.F16.F32.PACK_AB R55, R6, R9 ;  /* 0x000000090637723e */ /* 0x000fe200000000ff */
[----:B------:R-:W-:Y:S06]  /*78c0*/  BAR.SYNC.DEFER_BLOCKING 0x0 ;  /* 0x0000000000007b1d */ /* 0x000fec0000010000 */
[----:B------:R-:W-:-:S06]  /*78d0*/  WARPGROUP.ARRIVE ;  /* 0x00000000000079c5 */ /* 0x000fcc0000000000 */
[----:B------:R-:W-:-:S12]  /*78e0*/  HGMMA.64x128x16.F32 R88, R24, gdesc[UR16], R88 ;  /* 0x01e0001018587df0 */ /* 0x000fd80008700858 */
[----:B------:R-:W-:-:S12]  /*78f0*/  HGMMA.64x128x16.F32 R88, R28, gdesc[UR8], R88 ;  /* 0x01e000081c587df0 */ /* 0x000fd80008700858 */
[----:B------:R-:W-:-:S12]  /*7900*/  HGMMA.64x128x16.F32 R88, R32, gdesc[UR24], R88 ;  /* 0x01e0001820587df0 */ /* 0x000fd80008700858 */
[----:B------:R-:W-:-:S12]  /*7910*/  HGMMA.64x128x16.F32 R88, R36, gdesc[UR28], R88 ;  /* 0x01e0001c24587df0 */ /* 0x000fd80008700858 */
[----:B------:R-:W-:-:S12]  /*7920*/  HGMMA.64x128x16.F32 R88, R40, gdesc[UR32], R88 ;  /* 0x01e0002028587df0 */ /* 0x000fd80008700858 */
[----:B------:R-:W-:Y:S01]  /*7930*/  HGMMA.64x128x16.F32 R88, R44, gdesc[UR36], R88 ;  /* 0x01e000242c587df0 */ /* 0x000fe20008700858 */
[----:B------:R-:W-:Y:S01]  /*7940*/  FADD R7, R7, R11 ;  /* 0x0000000b07077221 */ /* 0x000fe20000000000 */
[----:B------:R-:W-:Y:S01]  /*7950*/  FADD R201, R201, R203 ;  /* 0x000000cbc9c97221 */ /* 0x000fe20000000000 */
[----:B------:R-:W0:Y:S02]  /*7960*/  LDC R11, c[0x0][0x280] ;  /* 0x0000a000ff0b7b82 */ /* 0x000e240000000800 */
[----:B------:R-:W-:Y:S01]  /*7970*/  FADD R7, R13, R7 ;  /* 0x000000070d077221 */ /* 0x000fe20000000000 */
[----:B------:R-:W-:-:S03]  /*7980*/  FADD R201, R240, R201 ;  /* 0x000000c9f0c97221 */ /* 0x000fc60000000000 */
        /* <DEDUP_REMOVED lines=17> */
[----:B------:R-:W-:Y:S01]  /*7aa0*/  FADD R201, R249, R201 ;  /* 0x000000c9f9c97221 */ /* 0x000fe20000000000 */
[----:B------:R-:W-:Y:S02]  /*7ab0*/  HGMMA.64x128x16.F32 R88, R48, gdesc[UR40], R88 ;  /* 0x01e0002830587df0 */ /* 0x000fe40008700858 */
        /* <DEDUP_REMOVED lines=34> */
[----:B------:R-:W-:Y:S02]  /*7ce0*/  HGMMA.64x128x16.F32 R88, R52, gdesc[UR12], R88, gsb0 ;  /* 0x01e0000c34587df0 */ /* 0x000fe40008000858 */
[----:B------:R-:W-:Y:S01]  /*7cf0*/  FADD R7, R84, R7 ;  /* 0x0000000754077221 */ /* 0x000fe20000000000 */
[----:B------:R-:W-:-:S03]  /*7d00*/  FADD R201, R83, R201 ;  /* 0x000000c953c97221 */ /* 0x000fc60000000000 */
[----:B------:R-:W-:Y:S01]  /*7d10*/  FADD R7, R154, R7 ;  /* 0x000000079a077221 */ /* 0x000fe20000000000 */
[----:B------:R-:W-:Y:S02]  /*7d20*/  FADD R201, R9, R201 ;  /* 0x000000c909c97221 */ /* 0x000fe40000000000 */
[----:B------:R-:W1:Y:S01]  /*7d30*/  LDC R9, c[0x0][0x264] ;  /* 0x00009900ff097b82 */ /* 0x000e620000000800 */
[----:B------:R-:W-:Y:S01]  /*7d40*/  FADD R7, R3, R7 ;  /* 0x0000000703077221 */ /* 0x000fe20000000000 */
[----:B------:R-:W-:-:S04]  /*7d50*/  FADD R201, R6, R201 ;  /* 0x000000c906c97221 */ /* 0x000fc80000000000 */
[----:B------:R-:W2:Y:S04]  /*7d60*/  SHFL.BFLY PT, R6, R7, 0x2, 0x1f ;  /* 0x0c401f0007067f89 */ /* 0x000ea800000e0000 */
[----:B------:R-:W3:Y:S01]  /*7d70*/  SHFL.BFLY PT, R3, R201, 0x2, 0x1f ;  /* 0x0c401f00c9037f89 */ /* 0x000ee200000e0000 */
[----:B------:R-:W-:Y:S01]  /*7d80*/  UIADD3 UR4, UR4, 0x80, URZ ;  /* 0x0000008004047890 */ /* 0x000fe2000fffe03f */
[----:B--2---:R-:W-:Y:S01]  /*7d90*/  FADD R6, R7, R6 ;  /* 0x0000000607067221 */ /* 0x004fe20000000000 */
[----:B---3--:R-:W-:-:S04]  /*7da0*/  FADD R3, R201, R3 ;  /* 0x00000003c9037221 */ /* 0x008fc80000000000 */
[----:B------:R-:W2:Y:S04]  /*7db0*/  SHFL.BFLY PT, R8, R6, 0x1, 0x1f ;  /* 0x0c201f0006087f89 */ /* 0x000ea800000e0000 */
[----:B------:R-:W3:Y:S01]  /*7dc0*/  SHFL.BFLY PT, R7, R3, 0x1, 0x1f ;  /* 0x0c201f0003077f89 */ /* 0x000ee200000e0000 */
[----:B0-----:R-:W-:Y:S01]  /*7dd0*/  ISETP.LE.AND P0, PT, R11, UR4, PT ;  /* 0x000000040b007c0c */ /* 0x001fe2000bf03270 */
[----:B------:R-:W-:Y:S01]  /*7de0*/  IMAD R4, R10, 0x80, R4 ;  /* 0x000000800a047824 */ /* 0x000fe200078e0204 */
[----:B-1----:R-:W-:Y:S01]  /*7df0*/  LEA R5, R9, R5, 0x7 ;  /* 0x0000000509057211 */ /* 0x002fe200078e38ff */
[----:B--2---:R-:W-:Y:S01]  /*7e00*/  FADD R8, R6, R8 ;  /* 0x0000000806087221 */ /* 0x004fe20000000000 */
[----:B---3--:R-:W-:-:S03]  /*7e10*/  FADD R7, R3, R7 ;  /* 0x0000000703077221 */ /* 0x008fc60000000000 */
[----:B------:R-:W-:Y:S01]  /*7e20*/  FFMA R2, R199, R2, R8 ;  /* 0x00000002c7027223 */ /* 0x000fe20000000008 */
[--C-:B------:R-:W-:Y:S01]  /*7e30*/  IMAD.MOV.U32 R8, RZ, RZ, R12.reuse ;  /* 0x000000ffff087224 */ /* 0x100fe200078e000c */
[----:B------:R-:W-:Y:S01]  /*7e40*/  MOV R6, R85 ;  /* 0x0000005500067202 */ /* 0x000fe20000000f00 */
[----:B------:R-:W-:Y:S01]  /*7e50*/  FFMA R0, R87, R0, R7 ;  /* 0x0000000057007223 */ /* 0x000fe20000000007 */
[----:B------:R-:W-:Y:S02]  /*7e60*/  IMAD.MOV.U32 R7, RZ, RZ, R85 ;  /* 0x000000ffff077224 */ /* 0x000fe400078e0055 */
[----:B------:R-:W-:Y:S01]  /*7e70*/  IMAD.MOV.U32 R3, RZ, RZ, R12 ;  /* 0x000000ffff037224 */ /* 0x000fe200078e000c */
[----:B------:R-:W-:Y:S02]  /*7e80*/  WARPGROUP.DEPBAR.LE gsb0, 0x0 ;  /* 0x00008000000079c5 */ /* 0x000fe40000010000 */
[----:B------:R-:W-:Y:S05]  /*7e90*/  @!P0 BRA `(.L_x_1) ;  /* 0xffffffbc00688947 */ /* 0x000fea000383ffff */
.L_x_0:
[----:B------:R-:W-:Y:S02]  /*7ea0*/  IMAD.MOV.U32 R6, RZ, RZ, R0 ;  /* 0x000000ffff067224 */ /* 0x000fe400078e0000 */
[----:B------:R-:W-:Y:S01]  /*7eb0*/  FMUL R0, R151, 0.25 ;  /* 0x3e80000097007820 */ /* 0x000fe20000400000 */
[----:B------:R-:W-:Y:S01]  /*7ec0*/  FMUL R10, R147, 0.25 ;  /* 0x3e800000930a7820 */ /* 0x000fe20000400000 */
[----:B------:R-:W-:Y:S01]  /*7ed0*/  FMUL R9, R118, 0.25 ;  /* 0x3e80000076097820 */ /* 0x000fe20000400000 */
[----:B------:R-:W-:Y:S01]  /*7ee0*/  FMUL R13, R110, 0.25 ;  /* 0x3e8000006e0d7820 */ /* 0x000fe20000400000 */
[----:B------:R-:W-:Y:S01]  /*7ef0*/  FSETP.GT.AND P0, PT, |R6|, 8.50705917302346158658e+37, PT ;  /* 0x7e8000000600780b */ /* 0x000fe20003f04200 */
[----:B------:R-:W-:Y:S01]  /*7f00*/  FMUL R12, R139, 0.25 ;  /* 0x3e8000008b0c7820 */ /* 0x000fe20000400000 */
[----:B------:R-:W-:Y:S01]  /*7f10*/  MOV R37, R2 ;  /* 0x0000000200257202 */ /* 0x000fe20000000f00 */
[----:B------:R-:W-:Y:S01]  /*7f20*/  FMUL R2, R145, 0.25 ;  /* 0x3e80000091027820 */ /* 0x000fe20000400000 */
[----:B------:R-:W-:Y:S01]  /*7f30*/  FSEL R43, R0, R151, P0 ;  /* 0x00000097002b7208 */ /* 0x000fe20000000000 */
[----:B------:R-:W-:Y:S01]  /*7f40*/  FMUL R0, R143, 0.25 ;  /* 0x3e8000008f007820 */ /* 0x000fe20000400000 */
[----:B------:R-:W-:Y:S01]  /*7f50*/  FSEL R147, R10, R147, P0 ;  /* 0x000000930a937208 */ /* 0x000fe20000000000 */
[----:B------:R-:W0:Y:S01]  /*7f60*/  S2R R172, SR_TID.X ;  /* 0x0000000000ac7919 */ /* 0x000e220000002100 */
[----:B------:R-:W-:Y:S01]  /*7f70*/  FSEL R118, R9, R118, P0 ;  /* 0x0000007609767208 */ /* 0x000fe20000000000 */
[----:B------:R-:W-:Y:S01]  /*7f80*/  FMUL R9, R114, 0.25 ;  /* 0x3e80000072097820 */ /* 0x000fe20000400000 */
        /* <DEDUP_REMOVED lines=14> */
[----:B------:R-:W-:Y:S01]  /*8070*/  FSETP.GT.AND P1, PT, |R37|, 8.50705917302346158658e+37, PT ;  /* 0x7e8000002500780b */ /* 0x000fe20003f24200 */
        /* <DEDUP_REMOVED lines=83> */
[----:B0-----:R-:W-:Y:S01]  /*85b0*/  LOP3.LUT R2, R172, 0x7, RZ, 0xc0, !PT ;  /* 0x00000007ac027812 */ /* 0x001fe200078ec0ff */
[----:B------:R-:W-:Y:S01]  /*85c0*/  FMUL R47, R146, 0.25 ;  /* 0x3e800000922f7820 */ /* 0x000fe20000400000 */
[----:B------:R-:W-:Y:S01]  /*85d0*/  FSEL R173, R0, R89, P1 ;  /* 0x0000005900ad7208 */ /* 0x000fe20000800000 */
[----:B------:R-:W-:Y:S01]  /*85e0*/  FMUL R0, R37, 8388608 ;  /* 0x4b00000025007820 */ /* 0x000fe20000400000 */
[----:B------:R-:W-:Y:S01]  /*85f0*/  FSEL R167, R13, R92, P1 ;  /* 0x0000005c0da77208 */ /* 0x000fe20000800000 */
[----:B------:R-:W-:Y:S01]  /*8600*/  BAR.SYNC.DEFER_BLOCKING 0x0 ;  /* 0x0000000000007b1d */ /* 0x000fe20000010000 */
[----:B------:R-:W-:-:S02]  /*8610*/  LEA R13, R2, UR7, 0x4 ;  /* 0x00000007020d7c11 */ /* 0x000fc4000f8e20ff */
[----:B------:R-:W-:Y:S02]  /*8620*/  FSETP.GEU.AND P2, PT, R37, 1.175494350822287508e-38, PT ;  /* 0x008000002500780b */ /* 0x000fe40003f4e000 */
[----:B------:R-:W-:Y:S01]  /*8630*/  FSEL R175, R9, R88, P1 ;  /* 0x0000005809af7208 */ /* 0x000fe20000800000 */
[----:B------:R-:W-:Y:S01]  /*8640*/  FMUL R9, R6, 8388608 ;  /* 0x4b00000006097820 */ /* 0x000fe20000400000 */
[----:B------:R-:W-:Y:S01]  /*8650*/  FSEL R36, R12, R99, P0 ;  /* 0x000000630c247208 */ /* 0x000fe20000000000 */
[----:B------:R-:W-:Y:S01]  /*8660*/  FMUL R12, R91, 0.25 ;  /* 0x3e8000005b0c7820 */ /* 0x000fe20000400000 */
[----:B------:R-:W-:Y:S01]  /*8670*/  FSETP.GEU.AND P3, PT, R6, 1.175494350822287508e-38, PT ;  /* 0x008000000600780b */ /* 0x000fe20003f6e000 */
[--C-:B------:R-:W-:Y:S01]  /*8680*/  IMAD R15, R2, -0x8, R13.reuse ;  /* 0xfffffff8020f7824 */ /* 0x100fe200078e020d */
[----:B------:R-:W-:Y:S01]  /*8690*/  FSEL R86, R0, R37, !P2 ;  /* 0x0000002500567208 */ /* 0x000fe20005000000 */
[----:B------:R-:W-:Y:S01]  /*86a0*/  IMAD.SHL.U32 R2, R172, 0x8, RZ ;  /* 0x00000008ac027824 */ /* 0x000fe200078e00ff */
[----:B------:R-:W-:Y:S01]  /*86b0*/  FSEL R177, R9, R6, !P3 ;  /* 0x0000000609b17208 */ /* 0x000fe20005800000 */
[----:B------:R-:W0:Y:S01]  /*86c0*/  LDC R4, c[0x0][0x278] ;  /* 0x00009e00ff047b82 */ /* 0x000e220000000800 */
[----:B------:R-:W-:Y:S01]  /*86d0*/  FSETP.GEU.AND P4, PT, |R6|, 1.175494350822287508e-38, PT ;  /* 0x008000000600780b */ /* 0x000fe20003f8e200 */
[----:B------:R-:W-:Y:S01]  /*86e0*/  VIADD R0, R86, 0xc0cafb0d ;  /* 0xc0cafb0d56007836 */ /* 0x000fe20000000000 */
[----:B------:R-:W-:Y:S01]  /*86f0*/  FSEL R58, R12, R91, P0 ;  /* 0x0000005b0c3a7208 */ /* 0x000fe20000000000 */
[----:B------:R-:W-:Y:S01]  /*8700*/  IMAD.SHL.U32 R12, R172, 0x4, RZ ;  /* 0x00000004ac0c7824 */ /* 0x000fe200078e00ff */
[----:B------:R-:W-:Y:S01]  /*8710*/  LOP3.LUT R52, R2, 0x780, RZ, 0xc0, !PT ;  /* 0x0000078002347812 */ /* 0x000fe200078ec0ff */
[----:B------:R-:W-:Y:S01]  /*8720*/  VIADD R2, R177, 0xc0cafb0d ;  /* 0xc0cafb0db1027836 */ /* 0x000fe20000000000 */
[----:B------:R-:W-:Y:S01]  /*8730*/  LOP3.LUT R16, R172, 0x8, RZ, 0xc0, !PT ;  /* 0x00000008ac107812 */ /* 0x000fe200078ec0ff */
[----:B------:R-:W-:Y:S01]  /*8740*/  @P0 FMUL R6, R6, 0.25 ;  /* 0x3e80000006060820 */ /* 0x000fe20000400000 */
[----:B------:R-:W-:Y:S01]  /*8750*/  LOP3.LUT R12, R12, 0x1c0, RZ, 0xc0, !PT ;  /* 0x000001c00c0c7812 */ /* 0x000fe200078ec0ff */
[----:B------:R-:W1:Y:S01]  /*8760*/  S2R R168, SR_CTAID.X ;  /* 0x0000000000a87919 */ /* 0x000e620000002500 */
[----:B------:R-:W-:Y:S01]  /*8770*/  LOP3.LUT R9, R0, 0xff800000, RZ, 0xc0, !PT ;  /* 0xff80000000097812 */ /* 0x000fe200078ec0ff */
[----:B------:R-:W-:Y:S01]  /*8780*/  IMAD R17, R16, 0x100, R13 ;  /* 0x0000010010117824 */ /* 0x000fe200078e020d */
[----:B------:R-:W-:Y:S01]  /*8790*/  FSEL R42, R3, R150, P0 ;  /* 0x00000096032a7208 */ /* 0x000fe20000000000 */
[----:B------:R-:W-:Y:S01]  /*87a0*/  FMUL R3, R142, 0.25 ;  /* 0x3e8000008e037820 */ /* 0x000fe20000400000 */
[----:B------:R-:W-:Y:S01]  /*87b0*/  LOP3.LUT R14, R2, 0xff800000, RZ, 0xc0, !PT ;  /* 0xff800000020e7812 */ /* 0x000fe200078ec0ff */
[----:B------:R-:W-:Y:S01]  /*87c0*/  @!P4 FMUL R6, R6, 16777216 ;  /* 0x4b8000000606c820 */ /* 0x000fe20000400000 */
[----:B------:R-:W-:Y:S01]  /*87d0*/  IADD3 R33, R12, R15, RZ ;  /* 0x0000000f0c217210 */ /* 0x000fe20007ffe0ff */
[----:B------:R-:W-:Y:S01]  /*87e0*/  @!P4 FMUL R22, R22, 16777216 ;  /* 0x4b8000001616c820 */ /* 0x000fe20000400000 */
[----:B------:R-:W-:Y:S01]  /*87f0*/  FSEL R2, RZ, -23, P2 ;  /* 0xc1b80000ff027808 */ /* 0x000fe20001000000 */
[----:B------:R-:W-:Y:S01]  /*8800*/  @!P4 FMUL R26, R26, 16777216 ;  /* 0x4b8000001a1ac820 */ /* 0x000fe20000400000 */
[----:B------:R-:W-:Y:S01]  /*8810*/  I2FP.F32.S32 R13, R9 ;  /* 0x00000009000d7245 */ /* 0x000fe20000201400 */
[----:B------:R-:W-:Y:S01]  /*8820*/  @!P4 FMUL R43, R43, 16777216 ;  /* 0x4b8000002b2bc820 */ /* 0x000fe20000400000 */
[----:B------:R-:W-:Y:S01]  /*8830*/  FSEL R40, R3, R142, P0 ;  /* 0x0000008e03287208 */ /* 0x000fe20000000000 */
[----:B------:R-:W-:Y:S01]  /*8840*/  FMUL R3, R138, 0.25 ;  /* 0x3e8000008a037820 */ /* 0x000fe20000400000 */
[----:B------:R-:W-:Y:S01]  /*8850*/  FSEL R34, R5, R134, P0 ;  /* 0x0000008605227208 */ /* 0x000fe20000000000 */
[----:B------:R-:W-:Y:S01]  /*8860*/  FMUL R5, R126, 0.25 ;  /* 0x3e8000007e057820 */ /* 0x000fe20000400000 */
[----:B------:R-:W-:Y:S01]  /*8870*/  LEA.HI R0, R16, R33, RZ, 0x1f ;  /* 0x0000002110007211 */ /* 0x000fe200078ff8ff */
[----:B------:R-:W-:Y:S01]  /*8880*/  FFMA.FTZ R16, R13, 1.1920928955078125e-07, R2 ;  /* 0x340000000d107823 */ /* 0x000fe20000010002 */
[----:B------:R-:W-:Y:S01]  /*8890*/  FSEL R138, R3, R138, P0 ;  /* 0x0000008a038a7208 */ /* 0x000fe20000000000 */
[----:B------:R-:W2:Y:S01]  /*88a0*/  MUFU.RCP R13, R6 ;  /* 0x00000006000d7308 */ /* 0x000ea20000001000 */
[----:B------:R-:W-:Y:S01]  /*88b0*/  FSEL R126, R5, R126, P0 ;  /* 0x0000007e057e7208 */ /* 0x000fe20000000000 */
[----:B------:R-:W-:Y:S01]  /*88c0*/  FMUL R3, R130, 0.25 ;  /* 0x3e80000082037820 */ /* 0x000fe20000400000 */
[----:B------:R-:W-:Y:S01]  /*88d0*/  FMUL R5, R122, 0.25 ;  /* 0x3e8000007a057820 */ /* 0x000fe20000400000 */
[----:B------:R-:W-:Y:S01]  /*88e0*/  FSEL R47, R47, R146, P0 ;  /* 0x000000922f2f7208 */ /* 0x000fe20000000000 */
[----:B------:R-:W-:Y:S01]  /*88f0*/  @!P4 FMUL R42, R42, 16777216 ;  /* 0x4b8000002a2ac820 */ /* 0x000fe20000400000 */
[----:B------:R-:W-:Y:S01]  /*8900*/  @!P4 FMUL R147, R147, 16777216 ;  /* 0x4b8000009393c820 */ /* 0x000fe20000400000 */
[----:B------:R-:W-:Y:S01]  /*8910*/  FSEL R130, R3, R130, P0 ;  /* 0x0000008203827208 */ /* 0x000fe20000000000 */
[----:B------:R-:W-:Y:S01]  /*8920*/  @!P4 FMUL R10, R10, 16777216 ;  /* 0x4b8000000a0ac820 */ /* 0x000fe20000400000 */
[----:B------:R-:W-:Y:S01]  /*8930*/  FSEL R122, R5, R122, P0 ;  /* 0x0000007a057a7208 */ /* 0x000fe20000000000 */
[----:B------:R-:W-:Y:S01]  /*8940*/  @!P4 FMUL R47, R47, 16777216 ;  /* 0x4b8000002f2fc820 */ /* 0x000fe20000400000 */
        /* <DEDUP_REMOVED lines=25> */
[----:B------:R-:W-:Y:S01]  /*8ae0*/  I2FP.F32.S32 R15, R14 ;  /* 0x0000000e000f7245 */ /* 0x000fe20000201400 */
[----:B------:R-:W-:-:S02]  /*8af0*/  IMAD.IADD R9, R86, 0x1, -R9 ;  /* 0x0000000156097824 */ /* 0x000fc400078e0a09 */
[----:B--2---:R-:W-:Y:S01]  /*8b00*/  FMUL R70, R13, R22 ;  /* 0x000000160d467220 */ /* 0x004fe20000400000 */
[----:B------:R-:W-:Y:S02]  /*8b10*/  IMAD.IADD R14, R177, 0x1, -R14 ;  /* 0x00000001b10e7824 */ /* 0x000fe400078e0a0e */
[C---:B------:R-:W-:Y:S01]  /*8b20*/  FMUL R74, R13.reuse, R26 ;  /* 0x0000001a0d4a7220 */ /* 0x040fe20000400000 */
        /* <DEDUP_REMOVED lines=29> */
[----:B------:R-:W-:Y:S01]  /*8d00*/  FMUL R171, R13, R62 ;  /* 0x0000003e0dab7220 */ /* 0x000fe20000400000 */
[----:B------:R-:W-:-:S02]  /*8d10*/  IMAD.MOV.U32 R13, RZ, RZ, 0x3dc6b27f ;  /* 0x3dc6b27fff0d7424 */ /* 0x000fc400078e00ff */
[----:B------:R-:W-:Y:S01]  /*8d20*/  FADD R9, R9, -1 ;  /* 0xbf80000009097421 */ /* 0x000fe20000000000 */
[----:B------:R-:W-:Y:S01]  /*8d30*/  FADD R18, R14, -1 ;  /* 0xbf8000000e127421 */ /* 0x000fe20000000000 */
[C---:B------:R-:W-:Y:S01]  /*8d40*/  FSETP.GEU.AND P2, PT, |R37|.reuse, 1.175494350822287508e-38, PT ;  /* 0x008000002500780b */ /* 0x040fe20003f4e200 */
[----:B------:R-:W-:Y:S01]  /*8d50*/  @P1 FMUL R37, R37, 0.25 ;  /* 0x3e80000025251820 */ /* 0x000fe20000400000 */
[CC--:B------:R-:W-:Y:S01]  /*8d60*/  FFMA.FTZ R6, R9.reuse, R13.reuse, -0.16845393180847167969 ;  /* 0xbe2c7f3009067423 */ /* 0x0c0fe2000001000d */
[----:B------:R-:W-:Y:S01]  /*8d70*/  FFMA.FTZ R13, R18, R13, -0.16845393180847167969 ;  /* 0xbe2c7f30120d7423 */ /* 0x000fe2000001000d */
[----:B------:R-:W-:Y:S01]  /*8d80*/  FSEL R12, RZ, -23, P3 ;  /* 0xc1b80000ff0c7808 */ /* 0x000fe20001800000 */
[----:B------:R-:W-:Y:S01]  /*8d90*/  ULDC.64 UR4, c[0x0][0x270] ;  /* 0x00009c0000047ab9 */ /* 0x000fe20000000a00 */
[----:B------:R-:W-:Y:S01]  /*8da0*/  IADD3 R52, R52, R17, RZ ;  /* 0x0000001134347210 */ /* 0x000fe20007ffe0ff */
[----:B------:R-:W-:Y:S01]  /*8db0*/  FFMA.FTZ R13, R18, R13, 0.1716887056827545166 ;  /* 0x3e2fcf2a120d7423 */ /* 0x000fe2000001000d */
[----:B------:R-:W-:Y:S01]  /*8dc0*/  FFMA.FTZ R6, R9, R6, 0.1716887056827545166 ;  /* 0x3e2fcf2a09067423 */ /* 0x000fe20000010006 */
[----:B------:R-:W-:Y:S01]  /*8dd0*/  FFMA.FTZ R17, R15, 1.1920928955078125e-07, R12 ;  /* 0x340000000f117823 */ /* 0x000fe2000001000c */
[----:B------:R-:W-:Y:S01]  /*8de0*/  F2FP.F16.F32.PACK_AB R22, R22, R159 ;  /* 0x0000009f1616723e */ /* 0x000fe200000000ff */
[C---:B------:R-:W-:Y:S01]  /*8df0*/  FFMA.FTZ R13, R18.reuse, R13, -0.17900948226451873779 ;  /* 0xbe374e43120d7423 */ /* 0x040fe2000001000d */
[----:B------:R-:W-:Y:S01]  /*8e00*/  FFMA.FTZ R6, R9, R6, -0.17900948226451873779 ;  /* 0xbe374e4309067423 */ /* 0x000fe20000010006 */
[----:B------:R-:W-:Y:S01]  /*8e10*/  @!P2 FMUL R37, R37, 16777216 ;  /* 0x4b8000002525a820 */ /* 0x000fe20000400000 */
[----:B------:R-:W-:Y:S01]  /*8e20*/  @!P2 FMUL R165, R165, 16777216 ;  /* 0x4b800000a5a5a820 */ /* 0x000fe20000400000 */
[C---:B------:R-:W-:Y:S01]  /*8e30*/  FFMA.FTZ R13, R18.reuse, R13, 0.20512372255325317383 ;  /* 0x3e520bf4120d7423 */ /* 0x040fe2000001000d */
[----:B------:R-:W-:Y:S01]  /*8e40*/  @!P2 FMUL R173, R173, 16777216 ;  /* 0x4b800000adada820 */ /* 0x000fe20000400000 */
[----:B------:R-:W2:Y:S01]  /*8e50*/  MUFU.RCP R12, R37 ;  /* 0x00000025000c7308 */ /* 0x000ea20000001000 */
[----:B------:R-:W-:Y:S01]  /*8e60*/  @!P2 FMUL R167, R167, 16777216 ;  /* 0x4b800000a7a7a820 */ /* 0x000fe20000400000 */
[C---:B------:R-:W-:Y:S01]  /*8e70*/  FFMA.FTZ R13, R18.reuse, R13, -0.24046532809734344482 ;  /* 0xbe763c8b120d7423 */ /* 0x040fe2000001000d */
[----:B------:R-:W-:Y:S01]  /*8e80*/  @!P2 FMUL R175, R175, 16777216 ;  /* 0x4b800000afafa820 */ /* 0x000fe20000400000 */
[----:B------:R-:W-:Y:S01]  /*8e90*/  @!P2 FMUL R149, R149, 16777216 ;  /* 0x4b8000009595a820 */ /* 0x000fe20000400000 */
[----:B------:R-:W-:Y:S01]  /*8ea0*/  @!P2 FMUL R141, R141, 16777216 ;  /* 0x4b8000008d8da820 */ /* 0x000fe20000400000 */
[C---:B------:R-:W-:Y:S01]  /*8eb0*/  FFMA.FTZ R13, R18.reuse, R13, 0.28857114911079406738 ;  /* 0x3e93bf99120d7423 */ /* 0x040fe2000001000d */
[----:B------:R-:W-:Y:S01]  /*8ec0*/  @!P2 FMUL R129, R129, 16777216 ;  /* 0x4b8000008181a820 */ /* 0x000fe20000400000 */
[----:B------:R-:W-:Y:S01]  /*8ed0*/  @!P2 FMUL R19, R19, 16777216 ;  /* 0x4b8000001313a820 */ /* 0x000fe20000400000 */
[----:B------:R-:W-:Y:S01]  /*8ee0*/  @!P2 FMUL R21, R21, 16777216 ;  /* 0x4b8000001515a820 */ /* 0x000fe20000400000 */
[C---:B------:R-:W-:Y:S01]  /*8ef0*/  FFMA.FTZ R15, R18.reuse, R13, -0.36067417263984680176 ;  /* 0xbeb8aa49120f7423 */ /* 0x040fe2000001000d */
[----:B------:R-:W-:Y:S01]  /*8f00*/  @!P2 FMUL R25, R25, 16777216 ;  /* 0x4b8000001919a820 */ /* 0x000fe20000400000 */
[----:B------:R-:W-:Y:S01]  /*8f10*/  @!P2 FMUL R27, R27, 16777216 ;  /* 0x4b8000001b1ba820 */ /* 0x000fe20000400000 */
[----:B------:R-:W-:Y:S01]  /*8f20*/  @!P2 FMUL R29, R29, 16777216 ;  /* 0x4b8000001d1da820 */ /* 0x000fe20000400000 */
[----:B------:R-:W-:Y:S01]  /*8f30*/  FFMA.FTZ R15, R18, R15, 0.48089820146560668945 ;  /* 0x3ef6384a120f7423 */ /* 0x000fe2000001000f */
[----:B------:R-:W-:Y:S01]  /*8f40*/  @!P2 FMUL R31, R31, 16777216 ;  /* 0x4b8000001f1fa820 */ /* 0x000fe20000400000 */
[----:B------:R-:W-:Y:S01]  /*8f50*/  @!P2 FMUL R145, R145, 16777216 ;  /* 0x4b8000009191a820 */ /* 0x000fe20000400000 */
[C---:B--2---:R-:W-:Y:S01]  /*8f60*/  FMUL R165, R12.reuse, R165 ;  /* 0x000000a50ca57220 */ /* 0x044fe20000400000 */
[C---:B------:R-:W-:Y:S01]  /*8f70*/  FMUL R14, R12.reuse, R173 ;  /* 0x000000ad0c0e7220 */ /* 0x040fe20000400000 */
        /* <DEDUP_REMOVED lines=18> */
[C---:B------:R-:W-:Y:S01]  /*90a0*/  FMUL R167, R12.reuse, R167 ;  /* 0x000000a70ca77220 */ /* 0x040fe20000400000 */
[----:B------:R-:W-:Y:S01]  /*90b0*/  FMUL R84, R12, R175 ;  /* 0x000000af0c547220 */ /* 0x000fe20000400000 */
[----:B------:R-:W-:Y:S01]  /*90c0*/  FFMA.FTZ R15, R18, R15, -0.72134751081466674805 ;  /* 0xbf38aa3b120f7423 */ /* 0x000fe2000001000f */
        /* <DEDUP_REMOVED lines=28> */
[----:B------:R-:W-:Y:S01]  /*9290*/  F2FP.F16.F32.PACK_AB R13, R165, R14 ;  /* 0x0000000ea50d723e */ /* 0x000fe200000000ff */
[----:B------:R-:W-:Y:S01]  /*92a0*/  FMUL R19, R18, R15 ;  /* 0x0000000f12137220 */ /* 0x000fe20000400000 */
[----:B------:R-:W-:Y:S01]  /*92b0*/  F2FP.F16.F32.PACK_AB R12, R167, R84 ;  /* 0x00000054a70c723e */ /* 0x000fe200000000ff */
[C---:B------:R-:W-:Y:S01]  /*92c0*/  FFMA.FTZ R6, R9.reuse, R6, 0.20512372255325317383 ;  /* 0x3e520bf409067423 */ /* 0x040fe20000010006 */
[----:B------:R-:W-:Y:S01]  /*92d0*/  F2FP.F16.F32.PACK_AB R14, R82, R171 ;  /* 0x000000ab520e723e */ /* 0x000fe200000000ff */
[----:B------:R-:W-:Y:S01]  /*92e0*/  FMUL R19, R18, R19 ;  /* 0x0000001312137220 */ /* 0x000fe20000400000 */
[----:B------:R-:W-:Y:S01]  /*92f0*/  F2FP.F16.F32.PACK_AB R15, R80, R169 ;  /* 0x000000a9500f723e */ /* 0x000fe200000000ff */
[----:B------:R-:W-:Y:S01]  /*9300*/  FFMA.FTZ R6, R9, R6, -0.24046532809734344482 ;  /* 0xbe763c8b09067423 */ /* 0x000fe20000010006 */
[----:B------:R-:W-:Y:S01]  /*9310*/  F2FP.F16.F32.PACK_AB R21, R21, R66 ;  /* 0x000000421515723e */ /* 0x000fe200000000ff */
[----:B------:R-:W-:Y:S01]  /*9320*/  UIMAD UR4, UR6, UR4, URZ ;  /* 0x00000004060472a4 */ /* 0x000fe2000f8e023f */
[----:B------:R-:W-:Y:S01]  /*9330*/  F2FP.F16.F32.PACK_AB R20, R20, R163 ;  /* 0x000000a31414723e */ /* 0x000fe200000000ff */
[----:B------:R2:W-:Y:S01]  /*9340*/  STSM.16.M88.4 [R52], R12 ;  /* 0x0000000c34007844 */ /* 0x0005e20000000200 */
[C---:B------:R-:W-:Y:S01]  /*9350*/  FFMA.FTZ R6, R9.reuse, R6, 0.28857114911079406738 ;  /* 0x3e93bf9909067423 */ /* 0x040fe20000010006 */
[----:B------:R-:W-:Y:S01]  /*9360*/  F2FP.F16.F32.PACK_AB R23, R78, R157 ;  /* 0x0000009d4e17723e */ /* 0x000fe200000000ff */
[----:B------:R-:W-:Y:S02]  /*9370*/  BAR.SYNC.DEFER_BLOCKING 0x0 ;  /* 0x0000000000007b1d */ /* 0x000fe40000010000 */
[----:B------:R-:W-:Y:S01]  /*9380*/  FFMA.FTZ R6, R9, R6, -0.36067417263984680176 ;  /* 0xbeb8aa4909067423 */ /* 0x000fe20000010006 */
[----:B------:R-:W-:-:S02]  /*9390*/  ISETP.GE.U32.AND P1, PT, R86, 0x7f800000, PT ;  /* 0x7f8000005600780c */ /* 0x000fc40003f26070 */
[----:B------:R-:W-:Y:S01]  /*93a0*/  ISETP.GE.U32.AND P2, PT, R177, 0x7f800000, PT ;  /* 0x7f800000b100780c */ /* 0x000fe20003f46070 */
[C---:B------:R-:W-:Y:S01]  /*93b0*/  FFMA.FTZ R6, R9.reuse, R6, 0.48089820146560668945 ;  /* 0x3ef6384a09067423 */ /* 0x040fe20000010006 */
[----:B------:R-:W-:Y:S02]  /*93c0*/  SHF.R.U32.HI R11, RZ, 0x7, R172 ;  /* 0x00000007ff0b7819 */ /* 0x000fe400000116ac */
[----:B------:R-:W-:Y:S01]  /*93d0*/  F2FP.F16.F32.PACK_AB R24, R24, R27 ;  /* 0x0000001b1818723e */ /* 0x000fe200000000ff */
[----:B------:R-:W-:Y:S01]  /*93e0*/  FFMA.FTZ R6, R9, R6, -0.72134751081466674805 ;  /* 0xbf38aa3b09067423 */ /* 0x000fe20000010006 */
[----:B------:R-:W-:Y:S01]  /*93f0*/  SGXT.U32 R11, R11, 0x1 ;  /* 0x000000010b0b781a */ /* 0x000fe20000000000 */
[----:B--2---:R-:W-:Y:S02]  /*9400*/  IMAD.SHL.U32 R12, R172, 0x10, RZ ;  /* 0x00000010ac0c7824 */ /* 0x004fe400078e00ff */
[----:B------:R-:W-:Y:S01]  /*9410*/  FMUL R6, R9, R6 ;  /* 0x0000000609067220 */ /* 0x000fe20000400000 */
[----:B------:R-:W-:Y:S01]  /*9420*/  F2FP.F16.F32.PACK_AB R25, R25, R76 ;  /* 0x0000004c1919723e */ /* 0x000fe200000000ff */
[----:B0-----:R-:W-:Y:S01]  /*9430*/  IMAD R11, R11, R4, RZ ;  /* 0x000000040b0b7224 */ /* 0x001fe200078e02ff */
[----:B------:R-:W-:Y:S01]  /*9440*/  F2FP.F16.F32.PACK_AB R26, R26, R155 ;  /* 0x0000009b1a1a723e */ /* 0x000fe200000000ff */
[C---:B------:R-:W-:Y:S01]  /*9450*/  FMUL R6, R9.reuse, R6 ;  /* 0x0000000609067220 */ /* 0x040fe20000400000 */
[----:B------:R-:W-:Y:S01]  /*9460*/  LOP3.LUT R66, R12, 0xff0, RZ, 0xc0, !PT ;  /* 0x00000ff00c427812 */ /* 0x000fe200078ec0ff */
[----:B------:R-:W-:Y:S01]  /*9470*/  IMAD R45, R4, 0x2, R11 ;  /* 0x00000002042d7824 */ /* 0x000fe200078e020b */
[----:B------:R-:W-:Y:S01]  /*9480*/  F2FP.F16.F32.PACK_AB R27, R74, R153 ;  /* 0x000000994a1b723e */ /* 0x000fe200000000ff */
[----:B------:R-:W-:Y:S01]  /*9490*/  FFMA.FTZ R9, R9, 1.4426950216293334961, R6 ;  /* 0x3fb8aa3b09097823 */ /* 0x000fe20000010006 */
[----:B------:R-:W-:Y:S01]  /*94a0*/  FFMA.FTZ R6, R18, 1.4426950216293334961, R19 ;  /* 0x3fb8aa3b12067823 */ /* 0x000fe20000010013 */
[----:B------:R-:W-:Y:S01]  /*94b0*/  @P2 IMAD.MOV.U32 R18, RZ, RZ, 0x7f800000 ;  /* 0x7f800000ff122424 */ /* 0x000fe200078e00ff */
[----:B------:R-:W0:Y:S01]  /*94c0*/  LDS.128 R12, [R66+UR7] ;  /* 0x00000007420c7984 */ /* 0x000e220008000c00 */
[----:B------:R-:W-:Y:S01]  /*94d0*/  FADD R9, R16, R9 ;  /* 0x0000000910097221 */ /* 0x000fe20000000000 */
[----:B------:R-:W-:-:S02]  /*94e0*/  @P1 IMAD.MOV.U32 R16, RZ, RZ, 0x7f800000 ;  /* 0x7f800000ff101424 */ /* 0x000fc400078e00ff */
[----:B------:R-:W-:Y:S01]  /*94f0*/  FADD R6, R17, R6 ;  /* 0x0000000611067221 */ /* 0x000fe20000000000 */
[----:B------:R-:W-:Y:S01]  /*9500*/  BAR.SYNC.DEFER_BLOCKING 0x0 ;  /* 0x0000000000007b1d */ /* 0x000fe20000010000 */
[----:B------:R-:W-:Y:S01]  /*9510*/  @P2 FFMA.FTZ R6, R177, R18, +INF ;  /* 0x7f800000b1062423 */ /* 0x000fe20000010012 */
[----:B------:R-:W-:Y:S01]  /*9520*/  @P1 FFMA.FTZ R9, R86, R16, +INF ;  /* 0x7f80000056091423 */ /* 0x000fe20000010010 */
[----:B------:R-:W-:Y:S01]  /*9530*/  IMAD R3, R4, 0x2, R45 ;  /* 0x0000000204037824 */ /* 0x000fe200078e022d */
[----:B------:R-:W-:Y:S02]  /*9540*/  F2FP.F16.F32.PACK_AB R28, R28, R31 ;  /* 0x0000001f1c1c723e */ /* 0x000fe400000000ff */
[----:B------:R-:W-:Y:S02]  /*9550*/  F2FP.F16.F32.PACK_AB R29, R29, R72 ;  /* 0x000000481d1d723e */ /* 0x000fe400000000ff */
[----:B------:R-:W-:Y:S02]  /*9560*/  LEA R50, R4, R3, 0x1 ;  /* 0x0000000304327211 */ /* 0x000fe400078e08ff */
[----:B------:R-:W-:-:S02]  /*9570*/  F2FP.F16.F32.PACK_AB R30, R30, R151 ;  /* 0x000000971e1e723e */ /* 0x000fc400000000ff */
[----:B------:R-:W-:Y:S01]  /*9580*/  F2FP.F16.F32.PACK_AB R31, R70, R143 ;  /* 0x0000008f461f723e */ /* 0x000fe200000000ff */
[----:B------:R-:W-:Y:S01]  /*9590*/  IMAD R5, R4, 0x2, R50 ;  /* 0x0000000204057824 */ /* 0x000fe200078e0232 */
[----:B------:R-:W-:Y:S01]  /*95a0*/  F2FP.F16.F32.PACK_AB R36, R36, R127 ;  /* 0x0000007f2424723e */ /* 0x000fe200000000ff */
[----:B------:R-:W2:Y:S01]  /*95b0*/  LDC.64 R150, c[0x0][0x228] ;  /* 0x00008a00ff967b82 */ /* 0x000ea20000000a00 */
[----:B------:R-:W-:Y:S01]  /*95c0*/  F2FP.F16.F32.PACK_AB R37, R37, R68 ;  /* 0x000000442525723e */ /* 0x000fe200000000ff */
[----:B------:R-:W-:Y:S01]  /*95d0*/  IMAD R49, R4, 0x2, R5 ;  /* 0x0000000204317824 */ /* 0x000fe200078e0205 */
[----:B------:R-:W-:Y:S02]  /*95e0*/  F2FP.F16.F32.PACK_AB R38, R38, R119 ;  /* 0x000000772626723e */ /* 0x000fe400000000ff */
[----:B------:R-:W-:Y:S01]  /*95f0*/  F2FP.F16.F32.PACK_AB R39, R39, R64 ;  /* 0x000000402727723e */ /* 0x000fe200000000ff */
[----:B------:R-:W-:Y:S01]  /*9600*/  IMAD R56, R4, 0x2, R49 ;  /* 0x0000000204387824 */ /* 0x000fe200078e0231 */
[----:B------:R-:W-:Y:S01]  /*9610*/  F2FP.F16.F32.PACK_AB R32, R32, R129 ;  /* 0x000000812020723e */ /* 0x000fe200000000ff */
[----:B------:R-:W-:Y:S01]  /*9620*/  STSM.16.M88.4 [R52], R20 ;  /* 0x0000001434007844 */ /* 0x000fe20000000200 */
[----:B------:R-:W-:-:S02]  /*9630*/  F2FP.F16.F32.PACK_AB R33, R33, R62 ;  /* 0x0000003e2121723e */ /* 0x000fc400000000ff */
[----:B------:R-:W-:Y:S01]  /*9640*/  LEA R51, R4, R56, 0x1 ;  /* 0x0000003804337211 */ /* 0x000fe200078e08ff */
[----:B------:R-:W-:Y:S01]  /*9650*/  BAR.SYNC.DEFER_BLOCKING 0x0 ;  /* 0x0000000000007b1d */ /* 0x000fe20000010000 */
[----:B------:R-:W-:Y:S02]  /*9660*/  F2FP.F16.F32.PACK_AB R34, R34, R139 ;  /* 0x0000008b2222723e */ /* 0x000fe400000000ff */
[----:B------:R-:W-:Y:S01]  /*9670*/  F2FP.F16.F32.PACK_AB R35, R35, R44 ;  /* 0x0000002c2323723e */ /* 0x000fe200000000ff */
[----:B------:R-:W-:Y:S01]  /*9680*/  IMAD R60, R4, 0x2, R51 ;  /* 0x00000002043c7824 */ /* 0x000fe200078e0233 */
[----:B------:R-:W-:Y:S02]  /*9690*/  LOP3.LUT R170, R172, 0x7f, RZ, 0xc0, !PT ;  /* 0x0000007facaa7812 */ /* 0x000fe400078ec0ff */
[----:B------:R-:W-:Y:S01]  /*96a0*/  F2FP.F16.F32.PACK_AB R42, R42, R47 ;  /* 0x0000002f2a2a723e */ /* 0x000fe200000000ff */
[----:B------:R-:W-:Y:S01]  /*96b0*/  IMAD R53, R4, 0x2, R60 ;  /* 0x0000000204357824 */ /* 0x000fe200078e023c */
[----:B------:R-:W-:Y:S01]  /*96c0*/  F2FP.F16.F32.PACK_AB R43, R43, R2 ;  /* 0x000000022b2b723e */ /* 0x000fe200000000ff */
[----:B-1----:R-:W-:Y:S01]  /*96d0*/  IMAD R168, R168, 0x80, R170 ;  /* 0x00000080a8a87824 */ /* 0x002fe200078e02aa */
[----:B------:R-:W-:Y:S01]  /*96e0*/  FSETP.NEU.AND P0, PT, R86, RZ, PT ;  /* 0x000000ff5600720b */ /* 0x000fe20003f0d000 */
[----:B------:R-:W-:Y:S01]  /*96f0*/  IMAD R55, R4, 0x2, R53 ;  /* 0x0000000204377824 */ /* 0x000fe200078e0235 */
[----:B------:R-:W-:Y:S01]  /*9700*/  FSETP.NEU.AND P1, PT, R177, RZ, PT ;  /* 0x000000ffb100720b */ /* 0x000fe20003f2d000 */
[----:B------:R-:W-:Y:S01]  /*9710*/  IMAD R44, R168, UR5, RZ ;  /* 0x00000005a82c7c24 */ /* 0x000fe2000f8e02ff */
[----:B------:R-:W-:Y:S01]  /*9720*/  USHF.L.U32 UR5, UR4, 0x1, URZ ;  /* 0x0000000104057899 */ /* 0x000fe2000800063f */
[----:B------:R-:W-:Y:S01]  /*9730*/  IMAD R57, R4, 0x2, R55 ;  /* 0x0000000204397824 */ /* 0x000fe200078e0237 */
[----:B------:R-:W-:-:S02]  /*9740*/  FSEL R9, R9, -INF , P0 ;  /* 0xff80000009097808 */ /* 0x000fc40000000000 */
[----:B------:R-:W-:Y:S01]  /*9750*/  FSEL R6, R6, -INF , P1 ;  /* 0xff80000006067808 */ /* 0x000fe20000800000 */
[C---:B------:R-:W-:Y:S02]  /*9760*/  IMAD R59, R4.reuse, 0x2, R57 ;  /* 0x00000002043b7824 */ /* 0x040fe400078e0239 */
[----:B------:R-:W-:Y:S01]  /*9770*/  FFMA R8, R9, 0.69314718246459960938, R8 ;  /* 0x3f31721809087823 */ /* 0x000fe20000000008 */
[----:B------:R-:W1:Y:S01]  /*9780*/  LDS.128 R16, [R66+UR7] ;  /* 0x0000000742107984 */ /* 0x000e620008000c00 */
[----:B------:R-:W-:Y:S02]  /*9790*/  IMAD R61, R4, 0x2, R59 ;  /* 0x00000002043d7824 */ /* 0x000fe400078e023b */
[----:B------:R-:W-:Y:S01]  /*97a0*/  FFMA R9, R6, 0.69314718246459960938, R7 ;  /* 0x3f31721806097823 */ /* 0x000fe20000000007 */
[----:B------:R-:W-:Y:S02]  /*97b0*/  BAR.SYNC.DEFER_BLOCKING 0x0 ;  /* 0x0000000000007b1d */ /* 0x000fe40000010000 */
[----:B------:R-:W-:-:S05]  /*97c0*/  LEA R63, R4, R61, 0x1 ;  /* 0x0000003d043f7211 */ /* 0x000fca00078e08ff */
[----:B------:R-:W-:-:S04]  /*97d0*/  IMAD R65, R4, 0x2, R63 ;  /* 0x0000000204417824 */ /* 0x000fc800078e023f */
[----:B------:R-:W-:-:S04]  /*97e0*/  IMAD R69, R4, 0x2, R65 ;  /* 0x0000000204457824 */ /* 0x000fc800078e0241 */
[----:B------:R-:W-:-:S05]  /*97f0*/  IMAD R71, R4, 0x2, R69 ;  /* 0x0000000204477824 */ /* 0x000fca00078e0245 */
[C---:B------:R-:W-:Y:S01]  /*9800*/  LEA R73, R4.reuse, R71, 0x1 ;  /* 0x0000004704497211 */ /* 0x040fe200078e08ff */
[----:B------:R-:W-:Y:S04]  /*9810*/  STSM.16.M88.4 [R52], R24 ;  /* 0x0000001834007844 */ /* 0x000fe80000000200 */
[C---:B------:R-:W-:Y:S01]  /*9820*/  IMAD R75, R4.reuse, 0x2, R73 ;  /* 0x00000002044b7824 */ /* 0x040fe200078e0249 */
[----:B------:R-:W-:Y:S03]  /*9830*/  BAR.SYNC.DEFER_BLOCKING 0x0 ;  /* 0x0000000000007b1d */ /* 0x000fe60000010000 */
[----:B------:R-:W-:-:S04]  /*9840*/  IMAD R77, R4, 0x2, R75 ;  /* 0x00000002044d7824 */ /* 0x000fc800078e024b */
[----:B------:R-:W-:-:S05]  /*9850*/  IMAD R79, R4, 0x2, R77 ;  /* 0x00000002044f7824 */ /* 0x000fca00078e024d */
[----:B------:R-:W-:-:S05]  /*9860*/  LEA R81, R4, R79, 0x1 ;  /* 0x0000004f04517211 */ /* 0x000fca00078e08ff */
[----:B------:R-:W-:-:S04]  /*9870*/  IMAD R83, R4, 0x2, R81 ;  /* 0x0000000204537824 */ /* 0x000fc800078e0251 */
[----:B------:R-:W-:-:S04]  /*9880*/  IMAD R85, R4, 0x2, R83 ;  /* 0x0000000204557824 */ /* 0x000fc800078e0253 */
[C---:B------:R-:W-:Y:S01]  /*9890*/  IMAD R87, R4.reuse, 0x2, R85 ;  /* 0x0000000204577824 */ /* 0x040fe200078e0255 */
[----:B------:R-:W3:Y:S01]  /*98a0*/  LDS.128 R20, [R66+UR7] ;  /* 0x0000000742147984 */ /* 0x000ee20008000c00 */
[----:B------:R-:W-:Y:S03]  /*98b0*/  BAR.SYNC.DEFER_BLOCKING 0x0 ;  /* 0x0000000000007b1d */ /* 0x000fe60000010000 */
        /* <DEDUP_REMOVED lines=9> */
[----:B------:R-:W-:-:S04]  /*9950*/  IMAD R91, R4, 0x2, R92 ;  /* 0x00000002045b7824 */ /* 0x000fc800078e025c */
[----:B------:R-:W-:-:S05]  /*9960*/  IMAD R90, R4, 0x2, R91 ;  /* 0x00000002045a7824 */ /* 0x000fca00078e025b */
[----:B------:R-:W-:-:S05]  /*9970*/  LEA R89, R4, R90, 0x1 ;  /* 0x0000005a04597211 */ /* 0x000fca00078e08ff */
[----:B------:R-:W-:-:S04]  /*9980*/  IMAD R88, R4, 0x2, R89 ;  /* 0x0000000204587824 */ /* 0x000fc800078e0259 */
[C---:B------:R-:W-:Y:S01]  /*9990*/  IMAD R67, R4.reuse, 0x2, R88 ;  /* 0x0000000204437824 */ /* 0x040fe200078e0258 */
[----:B------:R-:W4:Y:S01]  /*99a0*/  LDS.128 R24, [R66+UR7] ;  /* 0x0000000742187984 */ /* 0x000f220008000c00 */
[----:B------:R-:W-:Y:S03]  /*99b0*/  BAR.SYNC.DEFER_BLOCKING 0x0 ;  /* 0x0000000000007b1d */ /* 0x000fe60000010000 */
[----:B------:R-:W-:-:S05]  /*99c0*/  LEA R96, R4, R67, 0x1 ;  /* 0x0000004304607211 */ /* 0x000fca00078e08ff */
[----:B------:R-:W-:-:S05]  /*99d0*/  IMAD R103, R4, 0x2, R96 ;  /* 0x0000000204677824 */ /* 0x000fca00078e0260 */
[----:B------:R-:W-:-:S05]  /*99e0*/  LEA R101, R4, R103, 0x1 ;  /* 0x0000006704657211 */ /* 0x000fca00078e08ff */
[----:B------:R-:W-:-:S04]  /*99f0*/  IMAD R107, R4, 0x2, R101 ;  /* 0x00000002046b7824 */ /* 0x000fc800078e0265 */
[C---:B------:R-:W-:Y:S01]  /*9a00*/  IMAD R105, R4.reuse, 0x2, R107 ;  /* 0x0000000204697824 */ /* 0x040fe200078e026b */
[----:B------:R5:W-:Y:S03]  /*9a10*/  STSM.16.M88.4 [R52], R36 ;  /* 0x0000002434007844 */ /* 0x000be60000000200 */
[C---:B------:R-:W-:Y:S01]  /*9a20*/  IMAD R109, R4.reuse, 0x2, R105 ;  /* 0x00000002046d7824 */ /* 0x040fe200078e0269 */
[----:B------:R-:W-:Y:S04]  /*9a30*/  BAR.SYNC.DEFER_BLOCKING 0x0 ;  /* 0x0000000000007b1d */ /* 0x000fe80000010000 */
[----:B------:R-:W-:-:S05]  /*9a40*/  LEA R111, R4, R109, 0x1 ;  /* 0x0000006d046f7211 */ /* 0x000fca00078e08ff */
[----:B------:R-:W-:Y:S01]  /*9a50*/  IMAD R133, R4, 0x2, R111 ;  /* 0x0000000204857824 */ /* 0x000fe200078e026f */
[----:B-----5:R-:W-:Y:S02]  /*9a60*/  F2FP.F16.F32.PACK_AB R36, R58, R141 ;  /* 0x0000008d3a24723e */ /* 0x020fe400000000ff */
[----:B------:R-:W-:Y:S02]  /*9a70*/  F2FP.F16.F32.PACK_AB R37, R54, R149 ;  /* 0x000000953625723e */ /* 0x000fe400000000ff */
[----:B------:R-:W-:Y:S02]  /*9a80*/  F2FP.F16.F32.PACK_AB R38, R40, R137 ;  /* 0x000000892826723e */ /* 0x000fe400000000ff */
[----:B------:R-:W-:Y:S01]  /*9a90*/  F2FP.F16.F32.PACK_AB R39, R10, R41 ;  /* 0x000000290a27723e */ /* 0x000fe200000000ff */
[----:B------:R-:W-:Y:S01]  /*9aa0*/  IMAD.SHL.U32 R41, R44, 0x2, RZ ;  /* 0x000000022c297824 */ /* 0x000fe200078e00ff */
[----:B------:R-:W-:Y:S01]  /*9ab0*/  LEA R135, R4, R133, 0x1 ;  /* 0x0000008504877211 */ /* 0x000fe200078e08ff */
[----:B------:R-:W-:Y:S01]  /*9ac0*/  IMAD.HI R44, R44, 0x2, RZ ;  /* 0x000000022c2c7827 */ /* 0x000fe200078e02ff */
[----:B------:R-:W-:Y:S01]  /*9ad0*/  F2FP.F16.F32.PACK_AB R40, R48, R147 ;  /* 0x000000933028723e */ /* 0x000fe200000000ff */
[----:B------:R-:W5:Y:S02]  /*9ae0*/  LDS.128 R28, [R66+UR7] ;  /* 0x00000007421c7984 */ /* 0x000f640008000c00 */
[C---:B------:R-:W-:Y:S01]  /*9af0*/  IMAD R131, R4.reuse, 0x2, R135 ;  /* 0x0000000204837824 */ /* 0x040fe200078e0287 */
[----:B------:R-:W-:Y:S03]  /*9b00*/  BAR.SYNC.DEFER_BLOCKING 0x0 ;  /* 0x0000000000007b1d */ /* 0x000fe60000010000 */
[----:B------:R-:W-:Y:S01]  /*9b10*/  IMAD R121, R4, 0x2, R131 ;  /* 0x0000000204797824 */ /* 0x000fe200078e0283 */
[----:B--2---:R-:W-:Y:S01]  /*9b20*/  IADD3 R130, P2, P3, R41, UR5, R150 ;  /* 0x0000000529827c10 */ /* 0x004fe2000fb5e096 */
[----:B------:R-:W-:Y:S01]  /*9b30*/  UIMAD.WIDE UR4, UR4, 0x2, URZ ;  /* 0x00000002040478a5 */ /* 0x000fe2000f8e023f */
[----:B------:R-:W-:-:S02]  /*9b40*/  F2FP.F16.F32.PACK_AB R41, R46, R145 ;  /* 0x000000912e29723e */ /* 0x000fc400000000ff */
[----:B------:R-:W-:Y:S02]  /*9b50*/  LEA R113, R4, R121, 0x1 ;  /* 0x0000007904717211 */ /* 0x000fe400078e08ff */
[-C--:B------:R-:W-:Y:S02]  /*9b60*/  LEA R46, P5, R11, R130.reuse, 0x1 ;  /* 0x000000820b2e7211 */ /* 0x080fe400078a08ff */
[----:B------:R-:W-:Y:S01]  /*9b70*/  IADD3.X R166, R44, UR5, R151, P2, P3 ;  /* 0x000000052ca67c10 */ /* 0x000fe200097e6497 */
[C---:B------:R-:W-:Y:S01]  /*9b80*/  IMAD R123, R4.reuse, 0x2, R113 ;  /* 0x00000002047b7824 */ /* 0x040fe200078e0271 */
[----:B------:R-:W-:Y:S01]  /*9b90*/  LEA R10, P4, R3, R130, 0x1 ;  /* 0x00000082030a7211 */ /* 0x000fe200078808ff */
[----:B------:R-:W-:Y:S01]  /*9ba0*/  ULDC UR4, c[0x0][0x27c] ;  /* 0x00009f0000047ab9 */ /* 0x000fe20000000800 */
[----:B------:R-:W-:Y:S01]  /*9bb0*/  LEA.HI.X.SX32 R47, R11, R166, 0x1, P5 ;  /* 0x000000a60b2f7211 */ /* 0x000fe200028f0eff */
[C---:B------:R-:W-:Y:S01]  /*9bc0*/  IMAD R115, R4.reuse, 0x2, R123 ;  /* 0x0000000204737824 */ /* 0x040fe200078e027b */
[----:B------:R-:W-:Y:S01]  /*9bd0*/  LEA R44, P2, R45, R130, 0x1 ;  /* 0x000000822d2c7211 */ /* 0x000fe200078408ff */
[----:B------:R-:W-:Y:S01]  /*9be0*/  UIMAD UR4, UR6, UR4, URZ ;  /* 0x00000004060472a4 */ /* 0x000fe2000f8e023f */
[-C--:B------:R-:W-:Y:S01]  /*9bf0*/  LEA.HI.X.SX32 R11, R3, R166.reuse, 0x1, P4 ;  /* 0x000000a6030b7211 */ /* 0x080fe200020f0eff */
[----:B------:R-:W-:Y:S01]  /*9c00*/  IMAD R125, R4, 0x2, R115 ;  /* 0x00000002047d7824 */ /* 0x000fe200078e0273 */
[----:B------:R-:W-:Y:S01]  /*9c10*/  LEA.HI.X.SX32 R45, R45, R166, 0x1, P2 ;  /* 0x000000a62d2d7211 */ /* 0x000fe200010f0eff */
[----:B------:R-:W-:Y:S01]  /*9c20*/  USHF.L.U32 UR6, UR4, 0x2, URZ ;  /* 0x0000000204067899 */ /* 0x000fe2000800063f */
[-C--:B------:R-:W-:Y:S01]  /*9c30*/  LEA R2, P3, R50, R130.reuse, 0x1 ;  /* 0x0000008232027211 */ /* 0x080fe200078608ff */
[----:B------:R-:W-:Y:S01]  /*9c40*/  UIMAD.WIDE UR4, UR4, 0x4, URZ ;  /* 0x00000004040478a5 */ /* 0x000fe2000f8e023f */
[----:B------:R-:W-:Y:S01]  /*9c50*/  STSM.16.M88.4 [R52], R32 ;  /* 0x0000002034007844 */ /* 0x000fe20000000200 */
[----:B------:R-:W-:Y:S01]  /*9c60*/  LEA R117, R4, R125, 0x1 ;  /* 0x0000007d04757211 */ /* 0x000fe200078e08ff */
[----:B------:R-:W-:Y:S01]  /*9c70*/  BAR.SYNC.DEFER_BLOCKING 0x0 ;  /* 0x0000000000007b1d */ /* 0x000fe20000010000 */
[----:B------:R-:W-:-:S03]  /*9c80*/  LEA R48, P5, R49, R130, 0x1 ;  /* 0x0000008231307211 */ /* 0x000fc600078a08ff */
[----:B------:R-:W-:Y:S01]  /*9c90*/  IMAD R127, R4, 0x2, R117 ;  /* 0x00000002047f7824 */ /* 0x000fe200078e0275 */
[----:B------:R-:W-:Y:S02]  /*9ca0*/  LEA.HI.X.SX32 R3, R50, R166, 0x1, P3 ;  /* 0x000000a632037211 */ /* 0x000fe400018f0eff */
[----:B------:R-:W-:Y:S01]  /*9cb0*/  LEA R50, P3, R60, R130, 0x1 ;  /* 0x000000823c327211 */ /* 0x000fe200078608ff */
[C---:B------:R-:W-:Y:S01]  /*9cc0*/  IMAD R119, R4.reuse, 0x2, R127 ;  /* 0x0000000204777824 */ /* 0x040fe200078e027f */
[----:B------:R-:W-:Y:S02]  /*9cd0*/  LEA.HI.X.SX32 R49, R49, R166, 0x1, P5 ;  /* 0x000000a631317211 */ /* 0x000fe400028f0eff */
[----:B------:R-:W-:Y:S01]  /*9ce0*/  LEA R54, P5, R55, R130, 0x1 ;  /* 0x0000008237367211 */ /* 0x000fe200078a08ff */
[----:B------:R-:W-:-:S03]  /*9cf0*/  IMAD R129, R4, 0x2, R119 ;  /* 0x0000000204817824 */ /* 0x000fc600078e0277 */
[----:B------:R-:W-:Y:S02]  /*9d00*/  LEA.HI.X.SX32 R55, R55, R166, 0x1, P5 ;  /* 0x000000a637377211 */ /* 0x000fe400028f0eff */
[----:B------:R-:W-:Y:S02]  /*9d10*/  LEA R139, R4, R129, 0x1 ;  /* 0x00000081048b7211 */ /* 0x000fe400078e08ff */
[----:B------:R-:W-:-:S03]  /*9d20*/  LEA R64, P5, R65, R130, 0x1 ;  /* 0x0000008241407211 */ /* 0x000fc600078a08ff */
[C---:B------:R-:W-:Y:S01]  /*9d30*/  IMAD R143, R4.reuse, 0x2, R139 ;  /* 0x00000002048f7824 */ /* 0x040fe200078e028b */
[----:B------:R-:W-:Y:S02]  /*9d40*/  LEA.HI.X.SX32 R65, R65, R166, 0x1, P5 ;  /* 0x000000a641417211 */ /* 0x000fe400028f0eff */
[C---:B------:R-:W-:Y:S01]  /*9d50*/  LEA R76, P5, R77.reuse, R130, 0x1 ;  /* 0x000000824d4c7211 */ /* 0x040fe200078a08ff */
[----:B------:R-:W2:Y:S01]  /*9d60*/  LDS.128 R32, [R66+UR7] ;  /* 0x0000000742207984 */ /* 0x000ea20008000c00 */
[C---:B------:R-:W-:Y:S02]  /*9d70*/  IMAD R141, R4.reuse, 0x2, R143 ;  /* 0x00000002048d7824 */ /* 0x040fe400078e028f */
[----:B------:R-:W-:Y:S01]  /*9d80*/  LEA.HI.X.SX32 R77, R77, R166, 0x1, P5 ;  /* 0x000000a64d4d7211 */ /* 0x000fe200028f0eff */
[----:B------:R-:W-:Y:S01]  /*9d90*/  BAR.SYNC.DEFER_BLOCKING 0x0 ;  /* 0x0000000000007b1d */ /* 0x000fe20000010000 */
[----:B------:R-:W-:Y:S02]  /*9da0*/  LEA R86, P5, R87, R130, 0x1 ;  /* 0x0000008257567211 */ /* 0x000fe400078a08ff */
[----:B------:R-:W-:-:S02]  /*9db0*/  LEA R153, R4, R141, 0x1 ;  /* 0x0000008d04997211 */ /* 0x000fc400078e08ff */
[----:B------:R-:W-:Y:S02]  /*9dc0*/  LEA.HI.X.SX32 R87, R87, R166, 0x1, P5 ;  /* 0x000000a657577211 */ /* 0x000fe400028f0eff */
[----:B------:R-:W-:Y:S01]  /*9dd0*/  LEA R150, P5, R94, R130, 0x1 ;  /* 0x000000825e967211 */ /* 0x000fe200078a08ff */
[----:B------:R-:W-:-:S03]  /*9de0*/  IMAD R165, R4, 0x2, R153 ;  /* 0x0000000204a57824 */ /* 0x000fc600078e0299 */
[----:B------:R-:W-:Y:S01]  /*9df0*/  LEA.HI.X.SX32 R151, R94, R166, 0x1, P5 ;  /* 0x000000a65e977211 */ /* 0x000fe200028f0eff */
[----:B------:R-:W-:Y:S01]  /*9e00*/  IMAD R167, R4, 0x2, R165 ;  /* 0x0000000204a77824 */ /* 0x000fe200078e02a5 */
[----:B------:R-:W-:-:S04]  /*9e10*/  LEA R94, P5, R89, R130, 0x1 ;  /* 0x00000082595e7211 */ /* 0x000fc800078a08ff */
[----:B------:R-:W-:Y:S02]  /*9e20*/  LEA R164, R4, R167, 0x1 ;  /* 0x000000a704a47211 */ /* 0x000fe400078e08ff */
[----:B------:R-:W-:-:S04]  /*9e30*/  LEA R4, P6, R5, R130, 0x1 ;  /* 0x0000008205047211 */ /* 0x000fc800078c08ff */
[----:B------:R-:W-:Y:S01]  /*9e40*/  LEA.HI.X.SX32 R5, R5, R166, 0x1, P6 ;  /* 0x000000a605057211 */ /* 0x000fe200030f0eff */
[----:B------:R-:W-:Y:S01]  /*9e50*/  STSM.16.M88.4 [R52], R36 ;  /* 0x0000002434007844 */ /* 0x000fe20000000200 */
[----:B------:R-:W-:Y:S06]  /*9e60*/  BAR.SYNC.DEFER_BLOCKING 0x0 ;  /* 0x0000000000007b1d */ /* 0x000fec0000010000 */
[----:B------:R-:W2:Y:S02]  /*9e70*/  LDS.128 R36, [R66+UR7] ;  /* 0x0000000742247984 */ /* 0x000ea40008000c00 */
[----:B------:R-:W-:Y:S06]  /*9e80*/  BAR.SYNC.DEFER_BLOCKING 0x0 ;  /* 0x0000000000007b1d */ /* 0x000fec0000010000 */
[----:B------:R0:W-:Y:S02]  /*9e90*/  STSM.16.M88.4 [R52], R40 ;  /* 0x0000002834007844 */ /* 0x0001e40000000200 */
[----:B------:R-:W-:Y:S01]  /*9ea0*/  BAR.SYNC.DEFER_BLOCKING 0x0 ;  /* 0x0000000000007b1d */ /* 0x000fe20000010000 */
[----:B0-----:R-:W-:-:S02]  /*9eb0*/  LEA R42, P4, R51, R130, 0x1 ;  /* 0x00000082332a7211 */ /* 0x001fc400078808ff */
[C---:B------:R-:W-:Y:S02]  /*9ec0*/  LEA R40, P2, R56.reuse, R130, 0x1 ;  /* 0x0000008238287211 */ /* 0x040fe400078408ff */
[----:B------:R-:W-:Y:S02]  /*9ed0*/  LEA.HI.X.SX32 R43, R51, R166, 0x1, P4 ;  /* 0x000000a6332b7211 */ /* 0x000fe400020f0eff */
[----:B------:R-:W-:Y:S02]  /*9ee0*/  LEA R58, P4, R59, R130, 0x1 ;  /* 0x000000823b3a7211 */ /* 0x000fe400078808ff */
[----:B------:R-:W-:Y:S02]  /*9ef0*/  LEA.HI.X.SX32 R41, R56, R166, 0x1, P2 ;  /* 0x000000a638297211 */ /* 0x000fe400010f0eff */
[----:B------:R-:W-:Y:S02]  /*9f00*/  LEA R56, P2, R57, R130, 0x1 ;  /* 0x0000008239387211 */ /* 0x000fe400078408ff */
[----:B------:R-:W-:Y:S01]  /*9f10*/  LEA.HI.X.SX32 R59, R59, R166, 0x1, P4 ;  /* 0x000000a63b3b7211 */ /* 0x000fe200020f0eff */
[----:B------:R-:W-:Y:S01]  /*9f20*/  STG.E.U16 desc[UR20][R46.64], R12 ;  /* 0x0000000c2e007986 */ /* 0x000fe2000c101514 */
[----:B------:R-:W-:-:S02]  /*9f30*/  LEA R70, P4, R71, R130, 0x1 ;  /* 0x0000008247467211 */ /* 0x000fc400078808ff */
[----:B------:R-:W-:Y:S01]  /*9f40*/  LEA.HI.X.SX32 R57, R57, R166, 0x1, P2 ;  /* 0x000000a639397211 */ /* 0x000fe200010f0eff */
[----:B------:R-:W-:Y:S01]  /*9f50*/  STG.E.U16 desc[UR20][R44.64], R13 ;  /* 0x0000000d2c007986 */ /* 0x000fe2000c101514 */
[----:B------:R-:W-:Y:S02]  /*9f60*/  LEA R68, P2, R69, R130, 0x1 ;  /* 0x0000008245447211 */ /* 0x000fe400078408ff */
[----:B------:R-:W-:Y:S01]  /*9f70*/  LEA.HI.X.SX32 R71, R71, R166, 0x1, P4 ;  /* 0x000000a647477211 */ /* 0x000fe200020f0eff */
[----:B------:R0:W-:Y:S01]  /*9f80*/  STG.E.U16 desc[UR20][R10.64], R14 ;  /* 0x0000000e0a007986 */ /* 0x0001e2000c101514 */
[----:B------:R-:W-:Y:S02]  /*9f90*/  LEA R80, P4, R81, R130, 0x1 ;  /* 0x0000008251507211 */ /* 0x000fe400078808ff */
[----:B------:R-:W-:Y:S01]  /*9fa0*/  LEA.HI.X.SX32 R69, R69, R166, 0x1, P2 ;  /* 0x000000a645457211 */ /* 0x000fe200010f0eff */
[----:B------:R1:W-:Y:S01]  /*9fb0*/  STG.E.U16 desc[UR20][R2.64], R15 ;  /* 0x0000000f02007986 */ /* 0x0003e2000c101514 */
[----:B------:R-:W-:-:S02]  /*9fc0*/  LEA R78, P2, R79, R130, 0x1 ;  /* 0x000000824f4e7211 */ /* 0x000fc400078408ff */
[----:B------:R-:W-:Y:S02]  /*9fd0*/  LEA.HI.X.SX32 R81, R81, R166, 0x1, P4 ;  /* 0x000000a651517211 */ /* 0x000fe400020f0eff */
[C---:B------:R-:W-:Y:S02]  /*9fe0*/  LEA R144, P4, R98.reuse, R130, 0x1 ;  /* 0x0000008262907211 */ /* 0x040fe400078808ff */
[----:B------:R-:W-:Y:S02]  /*9ff0*/  LEA.HI.X.SX32 R79, R79, R166, 0x1, P2 ;  /* 0x000000a64f4f7211 */ /* 0x000fe400010f0eff */
[----:B------:R-:W-:Y:S02]  /*a000*/  LEA R136, P2, R99, R130, 0x1 ;  /* 0x0000008263887211 */ /* 0x000fe400078408ff */
[----:B------:R-:W-:Y:S02]  /*a010*/  LEA.HI.X.SX32 R145, R98, R166, 0x1, P4 ;  /* 0x000000a662917211 */ /* 0x000fe400020f0eff */
[----:B------:R-:W-:-:S02]  /*a020*/  LEA R98, P4, R92, R130, 0x1 ;  /* 0x000000825c627211 */ /* 0x000fc400078808ff */
[----:B------:R-:W-:Y:S02]  /*a030*/  LEA.HI.X.SX32 R137, R99, R166, 0x1, P2 ;  /* 0x000000a663897211 */ /* 0x000fe400010f0eff */
[----:B------:R-:W-:Y:S02]  /*a040*/  LEA R154, P2, R93, R130, 0x1 ;  /* 0x000000825d9a7211 */ /* 0x000fe400078408ff */
[----:B------:R-:W-:Y:S02]  /*a050*/  LEA.HI.X.SX32 R99, R92, R166, 0x1, P4 ;  /* 0x000000a65c637211 */ /* 0x000fe400020f0eff */
[-C--:B------:R-:W-:Y:S02]  /*a060*/  LEA R92, P4, R67, R130.reuse, 0x1 ;  /* 0x00000082435c7211 */ /* 0x080fe400078808ff */
[----:B0-----:R-:W-:Y:S02]  /*a070*/  PRMT R11, R12, 0x7632, R11 ;  /* 0x000076320c0b7816 */ /* 0x001fe4000000000b */
[----:B------:R-:W-:-:S02]  /*a080*/  LEA R52, P6, R53, R130, 0x1 ;  /* 0x0000008235347211 */ /* 0x000fc400078c08ff */
[-C--:B------:R-:W-:Y:S01]  /*a090*/  LEA.HI.X.SX32 R155, R93, R166.reuse, 0x1, P2 ;  /* 0x000000a65d9b7211 */ /* 0x080fe200010f0eff */
[----:B------:R0:W-:Y:S01]  /*a0a0*/  STG.E.U16 desc[UR20][R4.64], R11 ;  /* 0x0000000b04007986 */ /* 0x0001e2000c101514 */
[----:B------:R-:W-:Y:S02]  /*a0b0*/  PRMT R45, R13, 0x7632, R45 ;  /* 0x000076320d2d7816 */ /* 0x000fe4000000002d */
[-C--:B------:R-:W-:Y:S02]  /*a0c0*/  LEA.HI.X.SX32 R93, R67, R166.reuse, 0x1, P4 ;  /* 0x000000a6435d7211 */ /* 0x080fe400020f0eff */
[----:B------:R-:W-:Y:S01]  /*a0d0*/  PRMT R47, R14, 0x7632, R47 ;  /* 0x000076320e2f7816 */ /* 0x000fe2000000002f */
[----:B------:R-:W-:Y:S01]  /*a0e0*/  STG.E.U16 desc[UR20][R48.64], R45 ;  /* 0x0000002d30007986 */ /* 0x000fe2000c101514 */
[----:B------:R-:W-:Y:S02]  /*a0f0*/  PRMT R67, R15, 0x7632, R67 ;  /* 0x000076320f437816 */ /* 0x000fe40000000043 */
[----:B------:R-:W-:Y:S01]  /*a100*/  LEA.HI.X.SX32 R51, R60, R166, 0x1, P3 ;  /* 0x000000a63c337211 */ /* 0x000fe200018f0eff */
[----:B------:R4:W-:Y:S01]  /*a110*/  STG.E.U16 desc[UR20][R40.64], R47 ;  /* 0x0000002f28007986 */ /* 0x0009e2000c101514 */
[----:B------:R-:W-:-:S02]  /*a120*/  LEA R60, P3, R61, R130, 0x1 ;  /* 0x000000823d3c7211 */ /* 0x000fc400078608ff */
[----:B------:R-:W-:Y:S01]  /*a130*/  LEA.HI.X.SX32 R53, R53, R166, 0x1, P6 ;  /* 0x000000a635357211 */ /* 0x000fe200030f0eff */
[----:B------:R-:W-:Y:S01]  /*a140*/  STG.E.U16 desc[UR20][R42.64], R67 ;  /* 0x000000432a007986 */ /* 0x000fe2000c101514 */
[----:B------:R-:W-:Y:S02]  /*a150*/  LEA R62, P6, R63, R130, 0x1 ;  /* 0x000000823f3e7211 */ /* 0x000fe400078c08ff */
[----:B-1----:R-:W-:Y:S01]  /*a160*/  PRMT R3, R16, 0x7632, R3 ;  /* 0x0000763210037816 */ /* 0x002fe20000000003 */
[----:B------:R-:W-:Y:S01]  /*a170*/  STG.E.U16 desc[UR20][R50.64], R16 ;  /* 0x0000001032007986 */ /* 0x000fe2000c101514 */
[-C--:B------:R-:W-:Y:S02]  /*a180*/  LEA.HI.X.SX32 R61, R61, R166.reuse, 0x1, P3 ;  /* 0x000000a63d3d7211 */ /* 0x080fe400018f0eff */
[----:B0-----:R-:W-:Y:S01]  /*a190*/  PRMT R5, R17, 0x7632, R5 ;  /* 0x0000763211057816 */ /* 0x001fe20000000005 */
[----:B------:R-:W-:Y:S01]  /*a1a0*/  STG.E.U16 desc[UR20][R52.64], R17 ;  /* 0x0000001134007986 */ /* 0x000fe2000c101514 */
[----:B------:R-:W-:-:S02]  /*a1b0*/  LEA.HI.X.SX32 R63, R63, R166, 0x1, P6 ;  /* 0x000000a63f3f7211 */ /* 0x000fc400030f0eff */
[----:B------:R-:W-:Y:S01]  /*a1c0*/  PRMT R10, R18, 0x7632, R10 ;  /* 0x00007632120a7816 */ /* 0x000fe2000000000a */
[----:B------:R-:W-:Y:S01]  /*a1d0*/  STG.E.U16 desc[UR20][R54.64], R18 ;  /* 0x0000001236007986 */ /* 0x000fe2000c101514 */
[-C--:B------:R-:W-:Y:S02]  /*a1e0*/  LEA R72, P3, R73, R130.reuse, 0x1 ;  /* 0x0000008249487211 */ /* 0x080fe400078608ff */
[----:B------:R-:W-:Y:S01]  /*a1f0*/  PRMT R2, R19, 0x7632, R2 ;  /* 0x0000763213027816 */ /* 0x000fe20000000002 */
[----:B------:R-:W-:Y:S01]  /*a200*/  STG.E.U16 desc[UR20][R56.64], R19 ;  /* 0x0000001338007986 */ /* 0x000fe2000c101514 */
[----:B------:R-:W-:Y:S02]  /*a210*/  LEA R74, P6, R75, R130, 0x1 ;  /* 0x000000824b4a7211 */ /* 0x000fe400078c08ff */
[----:B------:R-:W-:Y:S01]  /*a220*/  LEA.HI.X.SX32 R73, R73, R166, 0x1, P3 ;  /* 0x000000a649497211 */ /* 0x000fe200018f0eff */
[----:B------:R0:W-:Y:S01]  /*a230*/  STG.E.U16 desc[UR20][R58.64], R3 ;  /* 0x000000033a007986 */ /* 0x0001e2000c101514 */
[----:B------:R-:W-:-:S02]  /*a240*/  LEA R82, P3, R83, R130, 0x1 ;  /* 0x0000008253527211 */ /* 0x000fc400078608ff */
[----:B------:R-:W-:Y:S01]  /*a250*/  LEA.HI.X.SX32 R75, R75, R166, 0x1, P6 ;  /* 0x000000a64b4b7211 */ /* 0x000fe200030f0eff */
[----:B------:R1:W-:Y:S01]  /*a260*/  STG.E.U16 desc[UR20][R60.64], R5 ;  /* 0x000000053c007986 */ /* 0x0003e2000c101514 */
[----:B------:R-:W-:Y:S02]  /*a270*/  LEA R84, P6, R85, R130, 0x1 ;  /* 0x0000008255547211 */ /* 0x000fe400078c08ff */
[----:B---3--:R-:W-:Y:S01]  /*a280*/  PRMT R4, R20, 0x7632, R4 ;  /* 0x0000763214047816 */ /* 0x008fe20000000004 */
[----:B------:R-:W-:Y:S01]  /*a290*/  STG.E.U16 desc[UR20][R62.64], R10 ;  /* 0x0000000a3e007986 */ /* 0x000fe2000c101514 */
[----:B------:R-:W-:Y:S02]  /*a2a0*/  PRMT R11, R21, 0x7632, R11 ;  /* 0x00007632150b7816 */ /* 0x000fe4000000000b */
[----:B----4-:R-:W-:Y:S01]  /*a2b0*/  PRMT R40, R22, 0x7632, R40 ;  /* 0x0000763216287816 */ /* 0x010fe20000000028 */
[----:B------:R3:W-:Y:S01]  /*a2c0*/  STG.E.U16 desc[UR20][R64.64], R2 ;  /* 0x0000000240007986 */ /* 0x0007e2000c101514 */
[----:B------:R-:W-:Y:S01]  /*a2d0*/  LEA.HI.X.SX32 R83, R83, R166, 0x1, P3 ;  /* 0x000000a653537211 */ /* 0x000fe200018f0eff */
[----:B0-----:R-:W-:Y:S01]  /*a2e0*/  IMAD.SHL.U32 R3, R168, 0x4, RZ ;  /* 0x00000004a8037824 */ /* 0x001fe200078e00ff */
[----:B------:R-:W-:Y:S01]  /*a2f0*/  PRMT R41, R23, 0x7632, R41 ;  /* 0x0000763217297816 */ /* 0x000fe20000000029 */
[----:B------:R-:W0:Y:S01]  /*a300*/  LDS.128 R64, [R66+UR7] ;  /* 0x0000000742407984 */ /* 0x000e220008000c00 */
[----:B------:R-:W-:Y:S01]  /*a310*/  LEA R146, P3, R97, R130, 0x1 ;  /* 0x0000008261927211 */ /* 0x000fe200078608ff */
[----:B-1----:R-:W-:Y:S01]  /*a320*/  IMAD.SHL.U32 R5, R172, 0x2, RZ ;  /* 0x00000002ac057824 */ /* 0x002fe200078e00ff */
        /* <DEDUP_REMOVED lines=8> */
[----:B---3--:R-:W-:Y:S02]  /*a3b0*/  PRMT R2, R25, 0x7632, R2 ;  /* 0x0000763219027816 */ /* 0x008fe40000000002 */
[-C--:B------:R-:W-:Y:S01]  /*a3c0*/  LEA R158, P6, R90, R130.reuse, 0x1 ;  /* 0x000000825a9e7211 */ /* 0x080fe200078c08ff */
[----:B------:R3:W-:Y:S01]  /*a3d0*/  STG.E.U16 desc[UR20][R74.64], R23 ;  /* 0x000000174a007986 */ /* 0x0007e2000c101514 */
[----:B------:R-:W-:-:S02]  /*a3e0*/  LEA R160, P2, R88, R130, 0x1 ;  /* 0x0000008258a07211 */ /* 0x000fc400078408ff */
[----:B------:R-:W-:Y:S01]  /*a3f0*/  LEA.HI.X.SX32 R157, R91, R166, 0x1, P3 ;  /* 0x000000a65b9d7211 */ /* 0x000fe200018f0eff */
[----:B------:R4:W-:Y:S01]  /*a400*/  STG.E.U16 desc[UR20][R76.64], R4 ;  /* 0x000000044c007986 */ /* 0x0009e2000c101514 */
[----:B------:R-:W-:Y:S02]  /*a410*/  LEA R162, P3, R96, R130, 0x1 ;  /* 0x0000008260a27211 */ /* 0x000fe400078608ff */
[----:B------:R-:W-:Y:S01]  /*a420*/  LEA.HI.X.SX32 R159, R90, R166, 0x1, P6 ;  /* 0x000000a65a9f7211 */ /* 0x000fe200030f0eff */
[----:B------:R5:W-:Y:S01]  /*a430*/  STG.E.U16 desc[UR20][R78.64], R11 ;  /* 0x0000000b4e007986 */ /* 0x000be2000c101514 */
[----:B-1----:R-:W-:Y:S02]  /*a440*/  PRMT R73, R24, 0x7632, R73 ;  /* 0x0000763218497816 */ /* 0x002fe40000000049 */
[----:B------:R-:W-:Y:S01]  /*a450*/  LEA R90, P6, R103, R130, 0x1 ;  /* 0x00000082675a7211 */ /* 0x000fe200078c08ff */
[----:B------:R1:W-:Y:S01]  /*a460*/  STG.E.U16 desc[UR20][R80.64], R40 ;  /* 0x0000002850007986 */ /* 0x0003e2000c101514 */
[----:B---3--:R-:W-:-:S02]  /*a470*/  PRMT R75, R26, 0x7632, R75 ;  /* 0x000076321a4b7816 */ /* 0x008fc4000000004b */
[----:B------:R-:W-:Y:S01]  /*a480*/  LEA.HI.X.SX32 R95, R89, R166, 0x1, P5 ;  /* 0x000000a6595f7211 */ /* 0x000fe200028f0eff */
[----:B------:R-:W-:Y:S01]  /*a490*/  STG.E.U16 desc[UR20][R82.64], R41 ;  /* 0x0000002952007986 */ /* 0x000fe2000c101514 */
[----:B----4-:R-:W-:Y:S01]  /*a4a0*/  PRMT R77, R27, 0x7632, R77 ;  /* 0x000076321b4d7816 */ /* 0x010fe2000000004d */
[----:B------:R-:W-:Y:S01]  /*a4b0*/  IMAD.HI R4, R168, 0x4, RZ ;  /* 0x00000004a8047827 */ /* 0x000fe200078e02ff */
[----:B------:R-:W-:Y:S01]  /*a4c0*/  LEA R102, P5, R101, R130, 0x1 ;  /* 0x0000008265667211 */ /* 0x000fe200078a08ff */
[----:B------:R-:W-:Y:S01]  /*a4d0*/  STG.E.U16 desc[UR20][R84.64], R24 ;  /* 0x0000001854007986 */ /* 0x000fe2000c101514 */
[----:B------:R-:W-:Y:S01]  /*a4e0*/  LEA.HI.X.SX32 R161, R88, R166, 0x1, P2 ;  /* 0x000000a658a17211 */ /* 0x000fe200010f0eff */
[----:B-----5:R-:W3:Y:S01]  /*a4f0*/  LDC.64 R10, c[0x0][0x230] ;  /* 0x00008c00ff0a7b82 */ /* 0x020ee20000000a00 */
[----:B------:R-:W-:Y:S01]  /*a500*/  LEA R88, P2, R107, R130, 0x1 ;  /* 0x000000826b587211 */ /* 0x000fe200078408ff */
[----:B------:R-:W-:Y:S01]  /*a510*/  STG.E.U16 desc[UR20][R86.64], R25 ;  /* 0x0000001956007986 */ /* 0x000fe2000c101514 */
[----:B-1----:R-:W-:-:S02]  /*a520*/  PRMT R80, R28, 0x7632, R80 ;  /* 0x000076321c507816 */ /* 0x002fc40000000050 */
[----:B------:R-:W-:Y:S01]  /*a530*/  PRMT R46, R29, 0x7632, R46 ;  /* 0x000076321d2e7816 */ /* 0x000fe2000000002e */
[----:B------:R-:W-:Y:S01]  /*a540*/  STG.E.U16 desc[UR20][R136.64], R26 ;  /* 0x0000001a88007986 */ /* 0x000fe2000c101514 */
[----:B------:R-:W-:Y:S02]  /*a550*/  LEA R100, P4, R105, R130, 0x1 ;  /* 0x0000008269647211 */ /* 0x000fe400078808ff */
[----:B------:R-:W-:Y:S01]  /*a560*/  LEA.HI.X.SX32 R163, R96, R166, 0x1, P3 ;  /* 0x000000a660a37211 */ /* 0x000fe200018f0eff */
[----:B------:R-:W-:Y:S01]  /*a570*/  STG.E.U16 desc[UR20][R144.64], R27 ;  /* 0x0000001b90007986 */ /* 0x000fe2000c101514 */
[----:B------:R-:W-:Y:S02]  /*a580*/  PRMT R81, R30, 0x7632, R81 ;  /* 0x000076321e517816 */ /* 0x000fe40000000051 */
[----:B------:R-:W-:Y:S01]  /*a590*/  LEA R96, P3, R109, R130, 0x1 ;  /* 0x000000826d607211 */ /* 0x000fe200078608ff */
[----:B------:R-:W-:Y:S01]  /*a5a0*/  STG.E.U16 desc[UR20][R146.64], R73 ;  /* 0x0000004992007986 */ /* 0x000fe2000c101514 */
[----:B------:R-:W-:-:S02]  /*a5b0*/  LEA.HI.X.SX32 R91, R103, R166, 0x1, P6 ;  /* 0x000000a6675b7211 */ /* 0x000fc400030f0eff */
[----:B------:R-:W-:Y:S01]  /*a5c0*/  PRMT R45, R31, 0x7632, R45 ;  /* 0x000076321f2d7816 */ /* 0x000fe2000000002d */
[----:B------:R3:W-:Y:S01]  /*a5d0*/  STG.E.U16 desc[UR20][R148.64], R2 ;  /* 0x0000000294007986 */ /* 0x0007e2000c101514 */
[----:B------:R-:W-:Y:S02]  /*a5e0*/  LEA R104, P6, R111, R130, 0x1 ;  /* 0x000000826f687211 */ /* 0x000fe400078c08ff */
[----:B------:R-:W-:Y:S01]  /*a5f0*/  LEA.HI.X.SX32 R103, R101, R166, 0x1, P5 ;  /* 0x000000a665677211 */ /* 0x000fe200028f0eff */
[----:B------:R1:W-:Y:S01]  /*a600*/  STG.E.U16 desc[UR20][R150.64], R75 ;  /* 0x0000004b96007986 */ /* 0x0003e2000c101514 */
[----:B------:R-:W-:Y:S02]  /*a610*/  LEA R106, P5, R133, R130, 0x1 ;  /* 0x00000082856a7211 */ /* 0x000fe400078a08ff */
[----:B------:R-:W-:Y:S01]  /*a620*/  LEA.HI.X.SX32 R89, R107, R166, 0x1, P2 ;  /* 0x000000a66b597211 */ /* 0x000fe200010f0eff */
[----:B------:R1:W-:Y:S01]  /*a630*/  STG.E.U16 desc[UR20][R154.64], R77 ;  /* 0x0000004d9a007986 */ /* 0x0003e2000c101514 */
[----:B------:R-:W-:-:S02]  /*a640*/  LEA R108, P2, R135, R130, 0x1 ;  /* 0x00000082876c7211 */ /* 0x000fc400078408ff */
[----:B------:R-:W-:Y:S01]  /*a650*/  LEA.HI.X.SX32 R101, R105, R166, 0x1, P4 ;  /* 0x000000a669657211 */ /* 0x000fe200020f0eff */
[----:B------:R1:W-:Y:S01]  /*a660*/  STG.E.U16 desc[UR20][R98.64], R28 ;  /* 0x0000001c62007986 */ /* 0x0003e2000c101514 */
[----:B------:R-:W-:Y:S02]  /*a670*/  LEA R110, P4, R131, R130, 0x1 ;  /* 0x00000082836e7211 */ /* 0x000fe400078808ff */
[----:B------:R-:W-:Y:S01]  /*a680*/  LEA.HI.X.SX32 R97, R109, R166, 0x1, P3 ;  /* 0x000000a66d617211 */ /* 0x000fe200018f0eff */
[----:B------:R1:W-:Y:S01]  /*a690*/  STG.E.U16 desc[UR20][R156.64], R29 ;  /* 0x0000001d9c007986 */ /* 0x0003e2000c101514 */
[----:B------:R-:W-:Y:S02]  /*a6a0*/  LEA R120, P3, R121, R130, 0x1 ;  /* 0x0000008279787211 */ /* 0x000fe400078608ff */
[----:B------:R-:W-:Y:S01]  /*a6b0*/  LEA.HI.X.SX32 R105, R111, R166, 0x1, P6 ;  /* 0x000000a66f697211 */ /* 0x000fe200030f0eff */
[----:B------:R1:W-:Y:S01]  /*a6c0*/  STG.E.U16 desc[UR20][R158.64], R30 ;  /* 0x0000001e9e007986 */ /* 0x0003e2000c101514 */
[----:B--2---:R-:W-:-:S02]  /*a6d0*/  PRMT R52, R32, 0x7632, R52 ;  /* 0x0000763220347816 */ /* 0x004fc40000000034 */
[----:B------:R-:W-:Y:S01]  /*a6e0*/  LEA R112, P6, R113, R130, 0x1 ;  /* 0x0000008271707211 */ /* 0x000fe200078c08ff */
[----:B------:R1:W-:Y:S01]  /*a6f0*/  STG.E.U16 desc[UR20][R94.64], R31 ;  /* 0x0000001f5e007986 */ /* 0x0003e2000c101514 */
[----:B------:R-:W-:Y:S02]  /*a700*/  LEA.HI.X.SX32 R107, R133, R166, 0x1, P5 ;  /* 0x000000a6856b7211 */ /* 0x000fe400028f0eff */
[----:B------:R-:W-:Y:S01]  /*a710*/  PRMT R53, R33, 0x7632, R53 ;  /* 0x0000763221357816 */ /* 0x000fe20000000035 */
[----:B------:R1:W-:Y:S01]  /*a720*/  STG.E.U16 desc[UR20][R160.64], R80 ;  /* 0x00000050a0007986 */ /* 0x0003e2000c101514 */
[----:B------:R-:W-:Y:S02]  /*a730*/  LEA R122, P5, R123, R130, 0x1 ;  /* 0x000000827b7a7211 */ /* 0x000fe400078a08ff */
[----:B------:R-:W-:Y:S01]  /*a740*/  LEA.HI.X.SX32 R109, R135, R166, 0x1, P2 ;  /* 0x000000a6876d7211 */ /* 0x000fe200010f0eff */
[----:B------:R1:W-:Y:S01]  /*a750*/  STG.E.U16 desc[UR20][R92.64], R46 ;  /* 0x0000002e5c007986 */ /* 0x0003e2000c101514 */
[----:B------:R-:W-:-:S02]  /*a760*/  PRMT R54, R34, 0x7632, R54 ;  /* 0x0000763222367816 */ /* 0x000fc40000000036 */
        /* <DEDUP_REMOVED lines=20> */
[----:B------:R-:W-:Y:S02]  /*a8b0*/  PRMT R62, R36, 0x7632, R62 ;  /* 0x00007632243e7816 */ /* 0x000fe4000000003e */
[----:B------:R-:W-:Y:S01]  /*a8c0*/  LEA R132, P4, R139, R130, 0x1 ;  /* 0x000000828b847211 */ /* 0x000fe200078808ff */
[----:B------:R1:W-:Y:S01]  /*a8d0*/  STG.E.U16 desc[UR20][R106.64], R53 ;  /* 0x000000356a007986 */ /* 0x0003e2000c101514 */
[----:B------:R-:W-:Y:S02]  /*a8e0*/  LEA.HI.X.SX32 R117, R117, R166, 0x1, P3 ;  /* 0x000000a675757211 */ /* 0x000fe400018f0eff */
[----:B------:R-:W-:Y:S01]  /*a8f0*/  PRMT R58, R37, 0x7632, R58 ;  /* 0x00007632253a7816 */ /* 0x000fe2000000003a */
        /* <DEDUP_REMOVED lines=20> */
[-C--:B------:R-:W-:Y:S01]  /*aa40*/  LEA.HI.X.SX32 R135, R141, R166.reuse, 0x1, P6 ;  /* 0x000000a68d877211 */ /* 0x080fe200030f0eff */
[----:B------:R1:W-:Y:S01]  /*aa50*/  STG.E.U16 desc[UR20][R116.64], R58 ;  /* 0x0000003a74007986 */ /* 0x0003e2000c101514 */
[-C--:B------:R-:W-:Y:S02]  /*aa60*/  LEA.HI.X.SX32 R141, R153, R166.reuse, 0x1, P5 ;  /* 0x000000a6998d7211 */ /* 0x080fe400028f0eff */
[----:B0-----:R-:W-:Y:S01]  /*aa70*/  PRMT R70, R64, 0x7632, R70 ;  /* 0x0000763240467816 */ /* 0x001fe20000000046 */
[----:B------:R1:W-:Y:S01]  /*aa80*/  STG.E.U16 desc[UR20][R126.64], R63 ;  /* 0x0000003f7e007986 */ /* 0x0003e2000c101514 */
[-C--:B------:R-:W-:Y:S02]  /*aa90*/  LEA.HI.X.SX32 R143, R165, R166.reuse, 0x1, P2 ;  /* 0x000000a6a58f7211 */ /* 0x080fe400010f0eff */
[----:B------:R-:W-:Y:S01]  /*aaa0*/  PRMT R71, R65, 0x7632, R71 ;  /* 0x0000763241477816 */ /* 0x000fe20000000047 */
[----:B------:R1:W-:Y:S01]  /*aab0*/  STG.E.U16 desc[UR20][R118.64], R59 ;  /* 0x0000003b76007986 */ /* 0x0003e2000c101514 */
[----:B------:R-:W-:-:S02]  /*aac0*/  LEA.HI.X.SX32 R153, R167, R166, 0x1, P4 ;  /* 0x000000a6a7997211 */ /* 0x000fc400020f0eff */
[----:B------:R-:W-:Y:S01]  /*aad0*/  PRMT R76, R66, 0x7632, R76 ;  /* 0x00007632424c7816 */ /* 0x000fe2000000004c */
[----:B------:R1:W-:Y:S01]  /*aae0*/  STG.E.U16 desc[UR20][R128.64], R64 ;  /* 0x0000004080007986 */ /* 0x0003e2000c101514 */
[----:B------:R-:W-:Y:S02]  /*aaf0*/  LEA.HI.X.SX32 R131, R164, R166, 0x1, P3 ;  /* 0x000000a6a4837211 */ /* 0x000fe400018f0eff */
[----:B------:R-:W-:Y:S01]  /*ab00*/  PRMT R12, R67, 0x7632, R12 ;  /* 0x00007632430c7816 */ /* 0x000fe2000000000c */
[----:B------:R1:W-:Y:S01]  /*ab10*/  STG.E.U16 desc[UR20][R132.64], R65 ;  /* 0x0000004184007986 */ /* 0x0003e2000c101514 */
[----:B------:R-:W-:Y:S02]  /*ab20*/  LOP3.LUT R5, R5, 0x1f8, RZ, 0xc0, !PT ;  /* 0x000001f805057812 */ /* 0x000fe400078ec0ff */
[----:B------:R-:W-:Y:S01]  /*ab30*/  LOP3.LUT P2, RZ, R172, 0x80, RZ, 0xc0, !PT ;  /* 0x00000080acff7812 */ /* 0x000fe2000784c0ff */
[----:B------:R1:W-:Y:S01]  /*ab40*/  STG.E.U16 desc[UR20][R138.64], R66 ;  /* 0x000000428a007986 */ /* 0x0003e2000c101514 */
[----:B---3--:R-:W-:-:S03]  /*ab50*/  IADD3 R2, P0, P1, R3, UR6, R10 ;  /* 0x0000000603027c10 */ /* 0x008fc6000f91e00a */
[----:B------:R1:W-:Y:S01]  /*ab60*/  STG.E.U16 desc[UR20][R134.64], R67 ;  /* 0x0000004386007986 */ /* 0x0003e2000c101514 */
[----:B------:R-:W-:-:S03]  /*ab70*/  IADD3.X R3, R4, UR5, R11, P0, P1 ;  /* 0x0000000504037c10 */ /* 0x000fc600087e240b */
[----:B------:R1:W-:Y:S04]  /*ab80*/  STG.E.U16 desc[UR20][R140.64], R70 ;  /* 0x000000468c007986 */ /* 0x0003e8000c101514 */
[----:B------:R1:W-:Y:S04]  /*ab90*/  STG.E.U16 desc[UR20][R142.64], R71 ;  /* 0x000000478e007986 */ /* 0x0003e8000c101514 */
[----:B------:R1:W-:Y:S04]  /*aba0*/  STG.E.U16 desc[UR20][R152.64], R76 ;  /* 0x0000004c98007986 */ /* 0x0003e8000c101514 */
[----:B------:R1:W-:Y:S01]  /*abb0*/  STG.E.U16 desc[UR20][R130.64], R12 ;  /* 0x0000000c82007986 */ /* 0x0003e2000c101514 */
[----:B------:R-:W-:Y:S06]  /*abc0*/  BAR.SYNC.DEFER_BLOCKING 0x0 ;  /* 0x0000000000007b1d */ /* 0x000fec0000010000 */
[----:B------:R1:W-:Y:S02]  /*abd0*/  STS.64 [R5+UR7], R8 ;  /* 0x0000000805007988 */ /* 0x0003e40008000a07 */
[----:B------:R-:W-:Y:S06]  /*abe0*/  BAR.SYNC.DEFER_BLOCKING 0x0 ;  /* 0x0000000000007b1d */ /* 0x000fec0000010000 */
[----:B------:R-:W-:Y:S05]  /*abf0*/  @P2 EXIT ;  /* 0x000000000000294d */ /* 0x000fea0003800000 */
[----:B-1----:R-:W0:Y:S04]  /*ac00*/  LDS R5, [R0] ;  /* 0x0000000000057984 */ /* 0x002e280000000800 */
[----:B0-----:R-:W-:Y:S01]  /*ac10*/  STG.E desc[UR20][R2.64], R5 ;  /* 0x0000000502007986 */ /* 0x001fe2000c101914 */
[----:B------:R-:W-:Y:S05]  /*ac20*/  EXIT ;  /* 0x000000000000794d */ /* 0x000fea0003800000 */
.L_x_2:
[----:B------:R-:W-:-:S00]  /*ac30*/  BRA `(.L_x_2) ;  /* 0xfffffffc00fc7947 */ /* 0x000fc0000383ffff */
[----:B------:R-:W-:-:S00]  /*ac40*/  NOP ;  /* 0x0000000000007918 */ /* 0x000fc00000000000 */
        /* <DEDUP_REMOVED lines=11> */
.L_x_3:


//--------------------- .nv.global.init           --------------------------
	.section	.nv.global.init,"aw",@progbits
.nv.global.init:
	.type		_$_str,@object
	.size		_$_str,(.L_0 - _$_str)
_$_str:
        /*0000*/ 	.byte	0x5f, 0x5f, 0x43, 0x55, 0x44, 0x41, 0x5f, 0x46, 0x54, 0x5a, 0x00
.L_0:


//--------------------- .nv.shared.attn_fwd       --------------------------
	.section	.nv.shared.attn_fwd,"aw",@nobits
	.sectionflags	@""
	.align	16
	.zero		1024


//--------------------- .nv.shared.reserved.0     --------------------------
	.section	.nv.shared.reserved.0,"aw",@nobits
	.weak		__nv_reservedSMEM_offset_0_alias
	.size		__nv_reservedSMEM_offset_0_alias, 0, 0
	.other		__nv_reservedSMEM_offset_0_alias,@"STO_CUDA_RESERVED_SHARED STV_DEFAULT"
__nv_reservedSMEM_offset_0_alias:
	.zero		0


//--------------------- .nv.constant0.attn_fwd    --------------------------
	.section	.nv.constant0.attn_fwd,"a",@progbits
	.sectionflags	@""
	.align	4
.nv.constant0.attn_fwd:
	.zero		664


//--------------------- SYMBOLS --------------------------

	.type		.nv.reservedSmem.offset0,@object
	.size		.nv.reservedSmem.offset0,0x4
